	.headerflags	@"EF_CUDA_TEXMODE_UNIFIED EF_CUDA_64BIT_ADDRESS EF_CUDA_ACCELERATORS EF_CUDA_SM90 EF_CUDA_VIRTUAL_SM(EF_CUDA_SM90)"
	.elftype	@"ET_EXEC"


//--------------------- .nv.info                  --------------------------
	.section	.nv.info,"",@"SHT_CUDA_INFO"
	.align	4


	//----- nvinfo : EIATTR_REGCOUNT
	.align		4
        /*0000*/ 	.byte	0x04, 0x2f
        /*0002*/ 	.short	(.L_2 - .L_1)
	.align		4
.L_1:
        /*0004*/ 	.word	index@(triton_red_fused__native_batch_norm_legit_functional_add_clone_convolution_53)
        /*0008*/ 	.word	0x00000023


	//----- nvinfo : EIATTR_MIN_STACK_SIZE
	.align		4
.L_2:
        /*000c*/ 	.byte	0x04, 0x12
        /*000e*/ 	.short	(.L_4 - .L_3)
	.align		4
.L_3:
        /*0010*/ 	.word	index@(triton_red_fused__native_batch_norm_legit_functional_add_clone_convolution_53)
        /*0014*/ 	.word	0x00000000


	//----- nvinfo : EIATTR_FRAME_SIZE
	.align		4
.L_4:
        /*0018*/ 	.byte	0x04, 0x11
        /*001a*/ 	.short	(.L_6 - .L_5)
	.align		4
.L_5:
        /*001c*/ 	.word	index@(triton_red_fused__native_batch_norm_legit_functional_add_clone_convolution_53)
        /*0020*/ 	.word	0x00000000


	//----- nvinfo : EIATTR_MIN_STACK_SIZE
	.align		4
.L_6:
        /*0024*/ 	.byte	0x04, 0x12
        /*0026*/ 	.short	(.L_8 - .L_7)
	.align		4
.L_7:
        /*0028*/ 	.word	index@(triton_red_fused__native_batch_norm_legit_functional_add_clone_convolution_53)
        /*002c*/ 	.word	0x00000000
.L_8:


//--------------------- .nv.info.triton_red_fused__native_batch_norm_legit_functional_add_clone_convolution_53 --------------------------
	.section	.nv.info.triton_red_fused__native_batch_norm_legit_functional_add_clone_convolution_53,"",@"SHT_CUDA_INFO"
	.sectionflags	@""
	.align	4


	//----- nvinfo : EIATTR_CUDA_API_VERSION
	.align		4
        /*0000*/ 	.byte	0x04, 0x37
        /*0002*/ 	.short	(.L_10 - .L_9)
.L_9:
        /*0004*/ 	.word	0x0000007c


	//----- nvinfo : EIATTR_KPARAM_INFO
	.align		4
.L_10:
        /*0008*/ 	.byte	0x04, 0x17
        /*000a*/ 	.short	(.L_12 - .L_11)
.L_11:
        /*000c*/ 	.word	0x00000000
        /*0010*/ 	.short	0x000a
        /*0012*/ 	.short	0x004c
        /*0014*/ 	.byte	0x00, 0xf0, 0x11, 0x00


	//----- nvinfo : EIATTR_KPARAM_INFO
	.align		4
.L_12:
        /*0018*/ 	.byte	0x04, 0x17
        /*001a*/ 	.short	(.L_14 - .L_13)
.L_13:
        /*001c*/ 	.word	0x00000000
        /*0020*/ 	.short	0x0009
        /*0022*/ 	.short	0x0048
        /*0024*/ 	.byte	0x00, 0xf0, 0x11, 0x00


	//----- nvinfo : EIATTR_KPARAM_INFO
	.align		4
.L_14:
        /*0028*/ 	.byte	0x04, 0x17
        /*002a*/ 	.short	(.L_16 - .L_15)
.L_15:
        /*002c*/ 	.word	0x00000000
        /*0030*/ 	.short	0x0008
        /*0032*/ 	.short	0x0040
        /*0034*/ 	.byte	0x00, 0xf4, 0x21, 0x00


	//----- nvinfo : EIATTR_KPARAM_INFO
	.align		4
.L_16:
        /*0038*/ 	.byte	0x04, 0x17
        /*003a*/ 	.short	(.L_18 - .L_17)
.L_17:
        /*003c*/ 	.word	0x00000000
        /*0040*/ 	.short	0x0007
        /*0042*/ 	.short	0x0038
        /*0044*/ 	.byte	0x00, 0xf4, 0x21, 0x00


	//----- nvinfo : EIATTR_KPARAM_INFO
	.align		4
.L_18:
        /*0048*/ 	.byte	0x04, 0x17
        /*004a*/ 	.short	(.L_20 - .L_19)
.L_19:
        /*004c*/ 	.word	0x00000000
        /*0050*/ 	.short	0x0006
        /*0052*/ 	.short	0x0030
        /*0054*/ 	.byte	0x00, 0xf4, 0x21, 0x00


	//----- nvinfo : EIATTR_KPARAM_INFO
	.align		4
.L_20:
        /*0058*/ 	.byte	0x04, 0x17
        /*005a*/ 	.short	(.L_22 - .L_21)
.L_21:
        /*005c*/ 	.word	0x00000000
        /*0060*/ 	.short	0x0005
        /*0062*/ 	.short	0x0028
        /*0064*/ 	.byte	0x00, 0xf4, 0x21, 0x00


	//----- nvinfo : EIATTR_KPARAM_INFO
	.align		4
.L_22:
        /*0068*/ 	.byte	0x04, 0x17
        /*006a*/ 	.short	(.L_24 - .L_23)
.L_23:
        /*006c*/ 	.word	0x00000000
        /*0070*/ 	.short	0x0004
        /*0072*/ 	.short	0x0020
        /*0074*/ 	.byte	0x00, 0xf4, 0x21, 0x00


	//----- nvinfo : EIATTR_KPARAM_INFO
	.align		4
.L_24:
        /*0078*/ 	.byte	0x04, 0x17
        /*007a*/ 	.short	(.L_26 - .L_25)
.L_25:
        /*007c*/ 	.word	0x00000000
        /*0080*/ 	.short	0x0003
        /*0082*/ 	.short	0x0018
        /*0084*/ 	.byte	0x00, 0xf4, 0x21, 0x00


	//----- nvinfo : EIATTR_KPARAM_INFO
	.align		4
.L_26:
        /*0088*/ 	.byte	0x04, 0x17
        /*008a*/ 	.short	(.L_28 - .L_27)
.L_27:
        /*008c*/ 	.word	0x00000000
        /*0090*/ 	.short	0x0002
        /*0092*/ 	.short	0x0010
        /*0094*/ 	.byte	0x00, 0xf4, 0x21, 0x00


	//----- nvinfo : EIATTR_KPARAM_INFO
	.align		4
.L_28:
        /*0098*/ 	.byte	0x04, 0x17
        /*009a*/ 	.short	(.L_30 - .L_29)
.L_29:
        /*009c*/ 	.word	0x00000000
        /*00a0*/ 	.short	0x0001
        /*00a2*/ 	.short	0x0008
        /*00a4*/ 	.byte	0x00, 0xf4, 0x21, 0x00


	//----- nvinfo : EIATTR_KPARAM_INFO
	.align		4
.L_30:
        /*00a8*/ 	.byte	0x04, 0x17
        /*00aa*/ 	.short	(.L_32 - .L_31)
.L_31:
        /*00ac*/ 	.word	0x00000000
        /*00b0*/ 	.short	0x0000
        /*00b2*/ 	.short	0x0000
        /*00b4*/ 	.byte	0x00, 0xf4, 0x21, 0x00


	//----- nvinfo : EIATTR_SPARSE_MMA_MASK
	.align		4
.L_32:
        /*00b8*/ 	.byte	0x03, 0x50
        /*00ba*/ 	.short	0x0000


	//----- nvinfo : EIATTR_MAXREG_COUNT
	.align		4
        /*00bc*/ 	.byte	0x03, 0x1b
        /*00be*/ 	.short	0x00ff


	//----- nvinfo : EIATTR_COOP_GROUP_MASK_REGIDS
	.align		4
        /*00c0*/ 	.byte	0x04, 0x29
        /*00c2*/ 	.short	(.L_34 - .L_33)


	//   ....[0]....
.L_33:
        /*00c4*/ 	.word	0xffffffff


	//   ....[1]....
        /*00c8*/ 	.word	0xffffffff


	//   ....[2]....
        /*00cc*/ 	.word	0xffffffff


	//   ....[3]....
        /*00d0*/ 	.word	0xffffffff


	//   ....[4]....
        /*00d4*/ 	.word	0xffffffff


	//   ....[5]....
        /*00d8*/ 	.word	0xffffffff


	//   ....[6]....
        /*00dc*/ 	.word	0xffffffff


	//   ....[7]....
        /*00e0*/ 	.word	0xffffffff


	//   ....[8]....
        /*00e4*/ 	.word	0xffffffff


	//   ....[9]....
        /*00e8*/ 	.word	0xffffffff


	//   ....[10]....
        /*00ec*/ 	.word	0xffffffff


	//   ....[11]....
        /*00f0*/ 	.word	0xffffffff


	//   ....[12]....
        /*00f4*/ 	.word	0xffffffff


	//   ....[13]....
        /*00f8*/ 	.word	0xffffffff


	//   ....[14]....
        /*00fc*/ 	.word	0xffffffff


	//   ....[15]....
        /*0100*/ 	.word	0xffffffff


	//   ....[16]....
        /*0104*/ 	.word	0xffffffff


	//   ....[17]....
        /*0108*/ 	.word	0xffffffff


	//   ....[18]....
        /*010c*/ 	.word	0xffffffff


	//----- nvinfo : EIATTR_COOP_GROUP_INSTR_OFFSETS
	.align		4
.L_34:
        /*0110*/ 	.byte	0x04, 0x28
        /*0112*/ 	.short	(.L_36 - .L_35)


	//   ....[0]....
.L_35:
        /*0114*/ 	.word	0x00000e10


	//   ....[1]....
        /*0118*/ 	.word	0x00000ef0


	//   ....[2]....
        /*011c*/ 	.word	0x00000f90


	//   ....[3]....
        /*0120*/ 	.word	0x00001010


	//   ....[4]....
        /*0124*/ 	.word	0x000010d0


	//   ....[5]....
        /*0128*/ 	.word	0x00001130


	//   ....[6]....
        /*012c*/ 	.word	0x000011d0


	//   ....[7]....
        /*0130*/ 	.word	0x00001240


	//   ....[8]....
        /*0134*/ 	.word	0x00001370


	//   ....[9]....
        /*0138*/ 	.word	0x00001380


	//   ....[10]....
        /*013c*/ 	.word	0x00001570


	//   ....[11]....
        /*0140*/ 	.word	0x00001580


	//   ....[12]....
        /*0144*/ 	.word	0x000015d0


	//   ....[13]....
        /*0148*/ 	.word	0x000015f0


	//   ....[14]....
        /*014c*/ 	.word	0x00001720


	//   ....[15]....
        /*0150*/ 	.word	0x00001740


	//   ....[16]....
        /*0154*/ 	.word	0x00001760


	//   ....[17]....
        /*0158*/ 	.word	0x00001850


	//   ....[18]....
        /*015c*/ 	.word	0x000018a0


	//----- nvinfo : EIATTR_EXIT_INSTR_OFFSETS
	.align		4
.L_36:
        /*0160*/ 	.byte	0x04, 0x1c
        /*0162*/ 	.short	(.L_38 - .L_37)


	//   ....[0]....
.L_37:
        /*0164*/ 	.word	0x000022a0


	//   ....[1]....
        /*0168*/ 	.word	0x000022c0


	//----- nvinfo : EIATTR_REQNTID
	.align		4
.L_38:
        /*016c*/ 	.byte	0x04, 0x10
        /*016e*/ 	.short	(.L_40 - .L_39)
.L_39:
        /*0170*/ 	.word	0x00000100
        /*0174*/ 	.word	0x00000001
        /*0178*/ 	.word	0x00000001


	//----- nvinfo : EIATTR_CBANK_PARAM_SIZE
	.align		4
.L_40:
        /*017c*/ 	.byte	0x03, 0x19
        /*017e*/ 	.short	0x0050


	//----- nvinfo : EIATTR_PARAM_CBANK
	.align		4
        /*0180*/ 	.byte	0x04, 0x0a
        /*0182*/ 	.short	(.L_42 - .L_41)
	.align		4
.L_41:
        /*0184*/ 	.word	index@(.nv.constant0.triton_red_fused__native_batch_norm_legit_functional_add_clone_convolution_53)
        /*0188*/ 	.short	0x0210
        /*018a*/ 	.short	0x0050


	//----- nvinfo : EIATTR_SW_WAR
	.align		4
.L_42:
        /*018c*/ 	.byte	0x04, 0x36
        /*018e*/ 	.short	(.L_44 - .L_43)
.L_43:
        /*0190*/ 	.word	0x00000008
.L_44:


//--------------------- .nv.callgraph             --------------------------
	.section	.nv.callgraph,"",@"SHT_CUDA_CALLGRAPH"
	.align	4
	.sectionentsize	8
	.align		4
        /*0000*/ 	.word	0x00000000
	.align		4
        /*0004*/ 	.word	0xffffffff
	.align		4
        /*0008*/ 	.word	0x00000000
	.align		4
        /*000c*/ 	.word	0xfffffffe
	.align		4
        /*0010*/ 	.word	0x00000000
	.align		4
        /*0014*/ 	.word	0xfffffffd
	.align		4
        /*0018*/ 	.word	0x00000000
	.align		4
        /*001c*/ 	.word	0xfffffffc


//--------------------- .nv.constant4             --------------------------
	.section	.nv.constant4,"a",@progbits
	.align	8
	.align		8
.nv.constant4:
        /*0000*/ 	.dword	_$_str


//--------------------- .text.triton_red_fused__native_batch_norm_legit_functional_add_clone_convolution_53 --------------------------
	.section	.text.triton_red_fused__native_batch_norm_legit_functional_add_clone_convolution_53,"ax",@progbits
	.sectionflags	@"SHF_BARRIERS=1"
	.align	128
        .global         triton_red_fused__native_batch_norm_legit_functional_add_clone_convolution_53
        .type           triton_red_fused__native_batch_norm_legit_functional_add_clone_convolution_53,@function
        .size           triton_red_fused__native_batch_norm_legit_functional_add_clone_convolution_53,(.L_x_1 - triton_red_fused__native_batch_norm_legit_functional_add_clone_convolution_53)
        .other          triton_red_fused__native_batch_norm_legit_functional_add_clone_convolution_53,@"STO_CUDA_ENTRY STV_DEFAULT"
triton_red_fused__native_batch_norm_legit_functional_add_clone_convolution_53:
.text.triton_red_fused__native_batch_norm_legit_functional_add_clone_convolution_53:
[----:B------:R-:W0:Y:S01]  /*0000*/  LDC R1, c[0x0][0x28] ;  /* 0x00000a00ff017b82 */ /* 0x000e220000000800 */
[----:B------:R-:W1:Y:S07]  /*0010*/  S2R R4, SR_CTAID.X ;  /* 0x0000000000047919 */ /* 0x000e6e0000002500 */
[----:B------:R-:W2:Y:S01]  /*0020*/  LDC.64 R14, c[0x0][0x220] ;  /* 0x00008800ff0e7b82 */ /* 0x000ea20000000a00 */
[----:B------:R-:W-:Y:S01]  /*0030*/  HFMA2.MMA R10, -RZ, RZ, 0, 0 ;  /* 0x00000000ff0a7435 */ /* 0x000fe200000001ff */
[----:B------:R-:W-:-:S02]  /*0040*/  CS2R R28, SRZ ;  /* 0x00000000001c7805 */ /* 0x000fc4000001ff00 */
[----:B------:R-:W-:Y:S01]  /*0050*/  MOV R17, RZ ;  /* 0x000000ff00117202 */ /* 0x000fe20000000f00 */
[----:B------:R-:W-:-:S03]  /*0060*/  ULDC.64 UR6, c[0x0][0x208] ;  /* 0x0000820000067ab9 */ /* 0x000fc60000000a00 */
[----:B------:R-:W3:Y:S01]  /*0070*/  LDC.64 R26, c[0x0][0x228] ;  /* 0x00008a00ff1a7b82 */ /* 0x000ee20000000a00 */
[----:B------:R-:W4:Y:S01]  /*0080*/  S2R R7, SR_TID.X ;  /* 0x0000000000077919 */ /* 0x000f220000002100 */
[----:B------:R-:W-:-:S06]  /*0090*/  HFMA2.MMA R6, -RZ, RZ, 0, 0 ;  /* 0x00000000ff067435 */ /* 0x000fcc00000001ff */
[----:B------:R-:W5:Y:S08]  /*00a0*/  LDC.64 R20, c[0x0][0x210] ;  /* 0x00008400ff147b82 */ /* 0x000f700000000a00 */
[----:B------:R-:W4:Y:S01]  /*00b0*/  LDC.64 R18, c[0x0][0x238] ;  /* 0x00008e00ff127b82 */ /* 0x000f220000000a00 */
[----:B-1----:R-:W-:-:S07]  /*00c0*/  SHF.R.S32.HI R3, RZ, 0x1f, R4 ;  /* 0x0000001fff037819 */ /* 0x002fce0000011404 */
[----:B------:R-:W1:Y:S01]  /*00d0*/  LDC.64 R8, c[0x0][0x240] ;  /* 0x00009000ff087b82 */ /* 0x000e620000000a00 */
[----:B------:R-:W-:Y:S02]  /*00e0*/  ISETP.GE.AND P2, PT, R4, 0x800, PT ;  /* 0x000008000400780c */ /* 0x000fe40003f46270 */
[----:B------:R-:W-:-:S04]  /*00f0*/  LEA.HI R3, R3, R4, RZ, 0x9 ;  /* 0x0000000403037211 */ /* 0x000fc800078f48ff */
[----:B------:R-:W-:Y:S01]  /*0100*/  LOP3.LUT R11, R3, 0xfffffe00, RZ, 0xc0, !PT ;  /* 0xfffffe00030b7812 */ /* 0x000fe200078ec0ff */
[----:B------:R-:W1:Y:S01]  /*0110*/  LDC.64 R22, c[0x0][0x230] ;  /* 0x00008c00ff167b82 */ /* 0x000e620000000a00 */
[----:B------:R-:W-:Y:S02]  /*0120*/  SHF.R.U32.HI R3, RZ, 0x9, R3 ;  /* 0x00000009ff037819 */ /* 0x000fe40000011603 */
[----:B------:R-:W-:-:S04]  /*0130*/  IADD3 R11, -R11, R4, RZ ;  /* 0x000000040b0b7210 */ /* 0x000fc80007ffe1ff */
[----:B------:R-:W-:Y:S02]  /*0140*/  IADD3 R12, R11, 0x2c00, RZ ;  /* 0x00002c000b0c7810 */ /* 0x000fe40007ffe0ff */
[----:B------:R-:W-:-:S03]  /*0150*/  IADD3 R2, R11, 0x2e00, RZ ;  /* 0x00002e000b027810 */ /* 0x000fc60007ffe0ff */
[C---:B------:R-:W-:Y:S02]  /*0160*/  IMAD R25, R3.reuse, 0x4800, R12 ;  /* 0x0000480003197824 */ /* 0x040fe400078e020c */
[----:B------:R-:W-:Y:S02]  /*0170*/  IMAD R3, R3, 0x4800, R2 ;  /* 0x0000480003037824 */ /* 0x000fe400078e0202 */
[----:B--2---:R-:W-:-:S04]  /*0180*/  IMAD.WIDE R24, R25, 0x4, R14 ;  /* 0x0000000419187825 */ /* 0x004fc800078e020e */
[----:B---3--:R-:W-:Y:S01]  /*0190*/  IMAD.WIDE.U32 R12, R12, 0x4, R26 ;  /* 0x000000040c0c7825 */ /* 0x008fe200078e001a */
[----:B------:R-:W2:Y:S03]  /*01a0*/  @!P2 LDG.E.EL R29, desc[UR6][R24.64] ;  /* 0x00000006181da981 */ /* 0x000ea6000c2e1900 */
[----:B------:R-:W-:Y:S01]  /*01b0*/  IMAD.WIDE R14, R3, 0x4, R14 ;  /* 0x00000004030e7825 */ /* 0x000fe200078e020e */
[----:B------:R-:W2:Y:S03]  /*01c0*/  @!P2 LDG.E.EL R28, desc[UR6][R12.64] ;  /* 0x000000060c1ca981 */ /* 0x000ea6000c2e1900 */
[----:B------:R-:W-:Y:S01]  /*01d0*/  IMAD.WIDE.U32 R26, R2, 0x4, R26 ;  /* 0x00000004021a7825 */ /* 0x000fe200078e001a */
[----:B------:R-:W3:Y:S04]  /*01e0*/  @!P2 LDG.E.EL R17, desc[UR6][R14.64] ;  /* 0x000000060e11a981 */ /* 0x000ee8000c2e1900 */
[----:B------:R-:W3:Y:S01]  /*01f0*/  @!P2 LDG.E.EL R10, desc[UR6][R26.64] ;  /* 0x000000061a0aa981 */ /* 0x000ee2000c2e1900 */
[----:B----4-:R-:W-:-:S02]  /*0200*/  SHF.L.U32 R30, R7, 0x2, RZ ;  /* 0x00000002071e7819 */ /* 0x010fc400000006ff */
[----:B------:R-:W-:Y:S01]  /*0210*/  LOP3.LUT P0, RZ, R7, 0xff, RZ, 0xc0, !PT ;  /* 0x000000ff07ff7812 */ /* 0x000fe2000780c0ff */
[----:B------:R4:W3:Y:S01]  /*0220*/  @!P2 LDG.E.EL R6, desc[UR6][R24.64] ;  /* 0x000000061806a981 */ /* 0x0008e2000c2e1900 */
[----:B------:R-:W-:Y:S02]  /*0230*/  CS2R R2, SRZ ;  /* 0x0000000000027805 */ /* 0x000fe4000001ff00 */
[C---:B------:R-:W-:Y:S02]  /*0240*/  ISETP.LT.AND P0, PT, R4.reuse, 0x800, !P0 ;  /* 0x000008000400780c */ /* 0x040fe40004701270 */
[----:B------:R-:W-:Y:S01]  /*0250*/  MOV R7, RZ ;  /* 0x000000ff00077202 */ /* 0x000fe20000000f00 */
[----:B0-----:R-:W-:Y:S01]  /*0260*/  IMAD.WIDE R18, R4, 0x4, R18 ;  /* 0x0000000404127825 */ /* 0x001fe200078e0212 */
[----:B------:R0:W3:Y:S01]  /*0270*/  @!P2 LDG.E.EL R2, desc[UR6][R14.64] ;  /* 0x000000060e02a981 */ /* 0x0000e2000c2e1900 */
[----:B----4-:R-:W-:-:S03]  /*0280*/  LOP3.LUT R25, R30, 0x3fc, RZ, 0xc0, !PT ;  /* 0x000003fc1e197812 */ /* 0x010fc600078ec0ff */
[----:B------:R4:W3:Y:S01]  /*0290*/  @!P2 LDG.E.EL R3, desc[UR6][R12.64] ;  /* 0x000000060c03a981 */ /* 0x0008e2000c2e1900 */
[----:B------:R-:W-:-:S03]  /*02a0*/  LEA R25, R4, R25, 0xc ;  /* 0x0000001904197211 */ /* 0x000fc600078e60ff */
[----:B------:R2:W3:Y:S01]  /*02b0*/  @!P2 LDG.E.EL R7, desc[UR6][R26.64] ;  /* 0x000000061a07a981 */ /* 0x0004e2000c2e1900 */
[----:B0-----:R-:W-:Y:S01]  /*02c0*/  CS2R R14, SRZ ;  /* 0x00000000000e7805 */ /* 0x001fe2000001ff00 */
[----:B-----5:R-:W-:Y:S01]  /*02d0*/  IMAD.WIDE R20, R25, 0x4, R20 ;  /* 0x0000000419147825 */ /* 0x020fe200078e0214 */
[----:B----4-:R-:W-:-:S03]  /*02e0*/  CS2R R12, SRZ ;  /* 0x00000000000c7805 */ /* 0x010fc6000001ff00 */
[----:B-1----:R-:W-:Y:S01]  /*02f0*/  IMAD.WIDE R24, R4, 0x4, R8 ;  /* 0x0000000404187825 */ /* 0x002fe200078e0208 */
[----:B------:R-:W-:-:S03]  /*0300*/  CS2R R8, SRZ ;  /* 0x0000000000087805 */ /* 0x000fc6000001ff00 */
[----:B------:R-:W-:-:S04]  /*0310*/  IMAD.WIDE R22, R11, 0x4, R22 ;  /* 0x000000040b167825 */ /* 0x000fc800078e0216 */
[----:B--2---:R-:W-:Y:S01]  /*0320*/  FADD R29, R28, R29 ;  /* 0x0000001d1c1d7221 */ /* 0x004fe20000000000 */
[----:B---3--:R-:W-:Y:S01]  /*0330*/  FADD R31, R10, R17 ;  /* 0x000000110a1f7221 */ /* 0x008fe20000000000 */
[----:B------:R-:W-:-:S03]  /*0340*/  HFMA2.MMA R17, -RZ, RZ, 0, 0 ;  /* 0x00000000ff117435 */ /* 0x000fc600000001ff */
[----:B------:R0:W-:Y:S01]  /*0350*/  @P0 STG.E desc[UR6][R18.64], R29 ;  /* 0x0000001d12000986 */ /* 0x0001e2000c101906 */
[----:B------:R-:W-:-:S03]  /*0360*/  CS2R R10, SRZ ;  /* 0x00000000000a7805 */ /* 0x000fc6000001ff00 */
[----:B------:R1:W-:Y:S04]  /*0370*/  @P0 STG.E desc[UR6][R24.64], R31 ;  /* 0x0000001f18000986 */ /* 0x0003e8000c101906 */
[----:B------:R-:W2:Y:S04]  /*0380*/  @!P2 LDG.E.EF.128 R12, desc[UR6][R20.64] ;  /* 0x00000006140ca981 */ /* 0x000ea8000c0e1d00 */
[----:B------:R-:W3:Y:S04]  /*0390*/  @!P2 LDG.E.EL R17, desc[UR6][R22.64] ;  /* 0x000000061611a981 */ /* 0x000ee8000c2e1900 */
[----:B------:R-:W4:Y:S01]  /*03a0*/  @!P2 LDG.E.EF.128 R8, desc[UR6][R20.64+0x1000] ;  /* 0x001000061408a981 */ /* 0x000f22000c0e1d00 */
[----:B0-----:R-:W-:-:S04]  /*03b0*/  MOV R18, 0x40000000 ;  /* 0x4000000000127802 */ /* 0x001fc80000000f00 */
[----:B------:R-:W-:-:S04]  /*03c0*/  FSEL R18, R18, 1, !P2 ;  /* 0x3f80000012127808 */ /* 0x000fc80005000000 */
[----:B------:R-:W0:Y:S01]  /*03d0*/  MUFU.RCP R19, R18 ;  /* 0x0000001200137308 */ /* 0x000e220000001000 */
[----:B--2---:R-:W-:Y:S02]  /*03e0*/  SEL R26, R15, RZ, !P2 ;  /* 0x000000ff0f1a7207 */ /* 0x004fe40005000000 */
[----:B-1----:R-:W-:Y:S02]  /*03f0*/  SEL R24, R13, RZ, !P2 ;  /* 0x000000ff0d187207 */ /* 0x002fe40005000000 */
[----:B------:R-:W-:Y:S01]  /*0400*/  SEL R14, R14, RZ, !P2 ;  /* 0x000000ff0e0e7207 */ /* 0x000fe20005000000 */
[--C-:B---3--:R-:W-:Y:S02]  /*0410*/  FADD R15, R26, R17.reuse ;  /* 0x000000111a0f7221 */ /* 0x108fe40000000000 */
[--C-:B------:R-:W-:Y:S01]  /*0420*/  FADD R13, R24, R17.reuse ;  /* 0x00000011180d7221 */ /* 0x100fe20000000000 */
[----:B----4-:R-:W-:Y:S01]  /*0430*/  SEL R24, R11, RZ, !P2 ;  /* 0x000000ff0b187207 */ /* 0x010fe20005000000 */
[----:B------:R-:W-:Y:S01]  /*0440*/  FADD R14, R14, R17 ;  /* 0x000000110e0e7221 */ /* 0x000fe20000000000 */
[----:B------:R-:W-:-:S02]  /*0450*/  SEL R10, R10, RZ, !P2 ;  /* 0x000000ff0a0a7207 */ /* 0x000fc40005000000 */
[----:B------:R-:W-:Y:S01]  /*0460*/  FSEL R23, R15, RZ, !P2 ;  /* 0x000000ff0f177208 */ /* 0x000fe20005000000 */
[--C-:B------:R-:W-:Y:S01]  /*0470*/  FADD R11, R24, R17.reuse ;  /* 0x00000011180b7221 */ /* 0x100fe20000000000 */
[----:B------:R-:W-:Y:S01]  /*0480*/  FSEL R27, R14, RZ, !P2 ;  /* 0x000000ff0e1b7208 */ /* 0x000fe20005000000 */
[----:B------:R-:W-:Y:S01]  /*0490*/  FADD R10, R10, R17 ;  /* 0x000000110a0a7221 */ /* 0x000fe20000000000 */
[----:B------:R-:W-:Y:S01]  /*04a0*/  SEL R12, R12, RZ, !P2 ;  /* 0x000000ff0c0c7207 */ /* 0x000fe20005000000 */
[----:B------:R-:W-:Y:S02]  /*04b0*/  FADD R32, -R23, R11 ;  /* 0x0000000b17207221 */ /* 0x000fe40000000100 */
[----:B------:R-:W-:Y:S02]  /*04c0*/  FADD R26, -R27, R10 ;  /* 0x0000000a1b1a7221 */ /* 0x000fe40000000100 */
[----:B------:R-:W-:Y:S01]  /*04d0*/  FADD R12, R12, R17 ;  /* 0x000000110c0c7221 */ /* 0x000fe20000000000 */
[-C--:B0-----:R-:W-:Y:S01]  /*04e0*/  FFMA R24, R32, R19.reuse, R23 ;  /* 0x0000001320187223 */ /* 0x081fe20000000017 */
[----:B------:R-:W-:Y:S01]  /*04f0*/  FFMA R23, R26, R19, R27 ;  /* 0x000000131a177223 */ /* 0x000fe2000000001b */
[----:B------:R-:W-:-:S02]  /*0500*/  FSEL R29, R13, RZ, !P2 ;  /* 0x000000ff0d1d7208 */ /* 0x000fc40005000000 */
[----:B------:R0:W-:Y:S01]  /*0510*/  @!P2 STG.E.128 desc[UR6][R20.64], R12 ;  /* 0x0000000c1400a986 */ /* 0x0001e2000c101d06 */
[----:B------:R-:W-:Y:S01]  /*0520*/  FSEL R25, R12, RZ, !P2 ;  /* 0x000000ff0c197208 */ /* 0x000fe20005000000 */
[----:B0-----:R-:W-:Y:S01]  /*0530*/  FADD R13, R10, -R23 ;  /* 0x800000170a0d7221 */ /* 0x001fe20000000000 */
[----:B------:R-:W-:-:S03]  /*0540*/  CS2R R14, SRZ ;  /* 0x00000000000e7805 */ /* 0x000fc6000001ff00 */
[----:B------:R-:W-:Y:S01]  /*0550*/  FFMA R26, R26, R13, RZ ;  /* 0x0000000d1a1a7223 */ /* 0x000fe200000000ff */
[----:B------:R-:W-:-:S06]  /*0560*/  CS2R R12, SRZ ;  /* 0x00000000000c7805 */ /* 0x000fcc000001ff00 */
[----:B------:R-:W2:Y:S01]  /*0570*/  @!P2 LDG.E.EF.128 R12, desc[UR6][R20.64+0x2000] ;  /* 0x00200006140ca981 */ /* 0x000ea2000c0e1d00 */
[----:B------:R-:W-:Y:S02]  /*0580*/  SEL R8, R8, RZ, !P2 ;  /* 0x000000ff08087207 */ /* 0x000fe40005000000 */
[----:B------:R-:W-:-:S03]  /*0590*/  SEL R22, R9, RZ, !P2 ;  /* 0x000000ff09167207 */ /* 0x000fc60005000000 */
[--C-:B------:R-:W-:Y:S02]  /*05a0*/  FADD R8, R8, R17.reuse ;  /* 0x0000001108087221 */ /* 0x100fe40000000000 */
[----:B------:R-:W-:Y:S02]  /*05b0*/  FADD R9, R22, R17 ;  /* 0x0000001116097221 */ /* 0x000fe40000000000 */
[----:B------:R-:W-:Y:S02]  /*05c0*/  FADD R28, -R25, R8 ;  /* 0x00000008191c7221 */ /* 0x000fe40000000100 */
[----:B------:R-:W-:Y:S02]  /*05d0*/  FADD R30, -R29, R9 ;  /* 0x000000091d1e7221 */ /* 0x000fe40000000100 */
[-C--:B------:R-:W-:Y:S01]  /*05e0*/  FFMA R25, R28, R19.reuse, R25 ;  /* 0x000000131c197223 */ /* 0x080fe20000000019 */
[----:B------:R-:W-:Y:S01]  /*05f0*/  FADD R18, R18, 1 ;  /* 0x3f80000012127421 */ /* 0x000fe20000000000 */
[----:B------:R-:W-:-:S02]  /*0600*/  FFMA R22, R30, R19, R29 ;  /* 0x000000131e167223 */ /* 0x000fc4000000001d */
[----:B------:R-:W-:-:S04]  /*0610*/  FADD R29, R8, -R25 ;  /* 0x80000019081d7221 */ /* 0x000fc80000000000 */
[----:B------:R-:W-:Y:S01]  /*0620*/  FFMA R28, R28, R29, RZ ;  /* 0x0000001d1c1c7223 */ /* 0x000fe200000000ff */
[----:B------:R-:W-:Y:S01]  /*0630*/  FSEL R29, R18, 1, !P2 ;  /* 0x3f800000121d7808 */ /* 0x000fe20005000000 */
[----:B------:R-:W-:Y:S01]  /*0640*/  FADD R27, R9, -R22 ;  /* 0x80000016091b7221 */ /* 0x000fe20000000000 */
[----:B------:R0:W-:Y:S03]  /*0650*/  @!P2 STG.E.128 desc[UR6][R20.64+0x1000], R8 ;  /* 0x001000081400a986 */ /* 0x0001e6000c101d06 */
[----:B------:R-:W-:Y:S01]  /*0660*/  FFMA R27, R30, R27, RZ ;  /* 0x0000001b1e1b7223 */ /* 0x000fe200000000ff */
[----:B------:R-:W1:Y:S01]  /*0670*/  MUFU.RCP R29, R29 ;  /* 0x0000001d001d7308 */ /* 0x000e620000001000 */
[----:B------:R-:W-:-:S04]  /*0680*/  FADD R19, R11, -R24 ;  /* 0x800000180b137221 */ /* 0x000fc80000000000 */
[----:B------:R-:W-:Y:S01]  /*0690*/  FFMA R19, R32, R19, RZ ;  /* 0x0000001320137223 */ /* 0x000fe200000000ff */
[----:B------:R-:W-:Y:S02]  /*06a0*/  FSEL R32, R25, RZ, !P2 ;  /* 0x000000ff19207208 */ /* 0x000fe40005000000 */
[----:B--2---:R-:W-:Y:S02]  /*06b0*/  SEL R30, R15, RZ, !P2 ;  /* 0x000000ff0f1e7207 */ /* 0x004fe40005000000 */
[----:B0-----:R-:W-:Y:S02]  /*06c0*/  SEL R10, R13, RZ, !P2 ;  /* 0x000000ff0d0a7207 */ /* 0x001fe40005000000 */
[----:B------:R-:W-:Y:S01]  /*06d0*/  SEL R14, R14, RZ, !P2 ;  /* 0x000000ff0e0e7207 */ /* 0x000fe20005000000 */
[--C-:B------:R-:W-:Y:S01]  /*06e0*/  FADD R11, R30, R17.reuse ;  /* 0x000000111e0b7221 */ /* 0x100fe20000000000 */
[----:B------:R-:W-:Y:S01]  /*06f0*/  FSEL R13, R24, RZ, !P2 ;  /* 0x000000ff180d7208 */ /* 0x000fe20005000000 */
[--C-:B------:R-:W-:Y:S01]  /*0700*/  FADD R9, R10, R17.reuse ;  /* 0x000000110a097221 */ /* 0x100fe20000000000 */
[----:B------:R-:W-:Y:S01]  /*0710*/  FSEL R15, R22, RZ, !P2 ;  /* 0x000000ff160f7208 */ /* 0x000fe20005000000 */
[----:B------:R-:W-:Y:S01]  /*0720*/  FADD R10, R14, R17 ;  /* 0x000000110e0a7221 */ /* 0x000fe20000000000 */
[----:B------:R-:W-:Y:S01]  /*0730*/  SEL R8, R12, RZ, !P2 ;  /* 0x000000ff0c087207 */ /* 0x000fe20005000000 */
[----:B------:R-:W-:Y:S01]  /*0740*/  FADD R30, -R13, R11 ;  /* 0x0000000b0d1e7221 */ /* 0x000fe20000000100 */
[----:B------:R-:W-:Y:S01]  /*0750*/  FSEL R14, R23, RZ, !P2 ;  /* 0x000000ff170e7208 */ /* 0x000fe20005000000 */
[----:B------:R-:W-:-:S02]  /*0760*/  FADD R12, -R15, R9 ;  /* 0x000000090f0c7221 */ /* 0x000fc40000000100 */
[----:B------:R-:W-:Y:S01]  /*0770*/  FADD R8, R8, R17 ;  /* 0x0000001108087221 */ /* 0x000fe20000000000 */
[-C--:B-1----:R-:W-:Y:S01]  /*0780*/  FFMA R22, R30, R29.reuse, R13 ;  /* 0x0000001d1e167223 */ /* 0x082fe2000000000d */
[----:B------:R-:W-:Y:S01]  /*0790*/  FADD R13, -R14, R10 ;  /* 0x0000000a0e0d7221 */ /* 0x000fe20000000100 */
[-C--:B------:R-:W-:Y:S01]  /*07a0*/  FFMA R24, R12, R29.reuse, R15 ;  /* 0x0000001d0c187223 */ /* 0x080fe2000000000f */
[----:B------:R-:W-:Y:S02]  /*07b0*/  FADD R25, -R32, R8 ;  /* 0x0000000820197221 */ /* 0x000fe40000000100 */
[-C--:B------:R-:W-:Y:S01]  /*07c0*/  FFMA R23, R13, R29.reuse, R14 ;  /* 0x0000001d0d177223 */ /* 0x080fe2000000000e */
[----:B------:R-:W-:Y:S01]  /*07d0*/  FADD R14, R9, -R24 ;  /* 0x80000018090e7221 */ /* 0x000fe20000000000 */
[----:B------:R-:W-:-:S03]  /*07e0*/  FFMA R29, R25, R29, R32 ;  /* 0x0000001d191d7223 */ /* 0x000fc60000000020 */
[----:B------:R-:W-:Y:S01]  /*07f0*/  FFMA R27, R12, R14, R27 ;  /* 0x0000000e0c1b7223 */ /* 0x000fe2000000001b */
[----:B------:R-:W-:Y:S01]  /*0800*/  FADD R15, R8, -R29 ;  /* 0x8000001d080f7221 */ /* 0x000fe20000000000 */
[----:B------:R-:W-:-:S03]  /*0810*/  FADD R12, R10, -R23 ;  /* 0x800000170a0c7221 */ /* 0x000fc60000000000 */
[----:B------:R-:W-:Y:S01]  /*0820*/  FFMA R25, R25, R15, R28 ;  /* 0x0000000f19197223 */ /* 0x000fe2000000001c */
[----:B------:R-:W-:Y:S01]  /*0830*/  FFMA R26, R13, R12, R26 ;  /* 0x0000000c0d1a7223 */ /* 0x000fe2000000001a */
[----:B------:R-:W-:Y:S02]  /*0840*/  CS2R R12, SRZ ;  /* 0x00000000000c7805 */ /* 0x000fe4000001ff00 */
[----:B------:R-:W-:-:S06]  /*0850*/  CS2R R14, SRZ ;  /* 0x00000000000e7805 */ /* 0x000fcc000001ff00 */
[----:B------:R-:W2:Y:S01]  /*0860*/  @!P2 LDG.E.EF.128 R12, desc[UR6][R20.64+0x3000] ;  /* 0x00300006140ca981 */ /* 0x000ea2000c0e1d00 */
[----:B------:R-:W-:Y:S01]  /*0870*/  FADD R28, R11, -R22 ;  /* 0x800000160b1c7221 */ /* 0x000fe20000000000 */
[----:B------:R-:W-:-:S03]  /*0880*/  FADD R18, R18, 1 ;  /* 0x3f80000012127421 */ /* 0x000fc60000000000 */
[----:B------:R-:W-:Y:S02]  /*0890*/  FFMA R19, R30, R28, R19 ;  /* 0x0000001c1e137223 */ /* 0x000fe40000000013 */
[----:B------:R-:W-:Y:S01]  /*08a0*/  FSEL R28, R18, 1, !P2 ;  /* 0x3f800000121c7808 */ /* 0x000fe20005000000 */
[----:B------:R2:W-:Y:S05]  /*08b0*/  @!P2 STG.E.128 desc[UR6][R20.64+0x2000], R8 ;  /* 0x002000081400a986 */ /* 0x0005ea000c101d06 */
[----:B------:R-:W0:Y:S01]  /*08c0*/  MUFU.RCP R28, R28 ;  /* 0x0000001c001c7308 */ /* 0x000e220000001000 */
[----:B------:R-:W-:Y:S02]  /*08d0*/  FSEL R24, R24, RZ, !P2 ;  /* 0x000000ff18187208 */ /* 0x000fe40005000000 */
[----:B------:R-:W-:-:S02]  /*08e0*/  FSEL R23, R23, RZ, !P2 ;  /* 0x000000ff17177208 */ /* 0x000fc40005000000 */
[----:B------:R-:W-:Y:S02]  /*08f0*/  FSEL R18, R18, RZ, !P2 ;  /* 0x000000ff12127208 */ /* 0x000fe40005000000 */
[----:B--2---:R-:W-:Y:S02]  /*0900*/  SEL R10, R13, RZ, !P2 ;  /* 0x000000ff0d0a7207 */ /* 0x004fe40005000000 */
[----:B------:R-:W-:Y:S02]  /*0910*/  SEL R8, R12, RZ, !P2 ;  /* 0x000000ff0c087207 */ /* 0x000fe40005000000 */
[----:B------:R-:W-:Y:S02]  /*0920*/  SEL R14, R14, RZ, !P2 ;  /* 0x000000ff0e0e7207 */ /* 0x000fe40005000000 */
[----:B------:R-:W-:Y:S01]  /*0930*/  SEL R12, R15, RZ, !P2 ;  /* 0x000000ff0f0c7207 */ /* 0x000fe20005000000 */
[--C-:B------:R-:W-:Y:S01]  /*0940*/  FADD R9, R10, R17.reuse ;  /* 0x000000110a097221 */ /* 0x100fe20000000000 */
[----:B------:R-:W-:Y:S01]  /*0950*/  FSEL R13, R29, RZ, !P2 ;  /* 0x000000ff1d0d7208 */ /* 0x000fe20005000000 */
[--C-:B------:R-:W-:Y:S01]  /*0960*/  FADD R8, R8, R17.reuse ;  /* 0x0000001108087221 */ /* 0x100fe20000000000 */
[--C-:B------:R-:W-:Y:S01]  /*0970*/  FADD R10, R14, R17.reuse ;  /* 0x000000110e0a7221 */ /* 0x100fe20000000000 */
[----:B------:R-:W-:Y:S01]  /*0980*/  FSEL R29, R22, RZ, !P2 ;  /* 0x000000ff161d7208 */ /* 0x000fe20005000000 */
[----:B------:R-:W-:Y:S01]  /*0990*/  FADD R11, R12, R17 ;  /* 0x000000110c0b7221 */ /* 0x000fe20000000000 */
[----:B------:R-:W-:Y:S01]  /*09a0*/  FADD R12, -R13, R8 ;  /* 0x000000080d0c7221 */ /* 0x000fe20000000100 */
[----:B------:R-:W-:Y:S01]  /*09b0*/  FADD R15, -R24, R9 ;  /* 0x00000009180f7221 */ /* 0x000fe20000000100 */
[----:B------:R-:W-:Y:S01]  /*09c0*/  FADD R17, -R23, R10 ;  /* 0x0000000a17117221 */ /* 0x000fe20000000100 */
[----:B------:R-:W-:Y:S01]  /*09d0*/  FADD R14, -R29, R11 ;  /* 0x0000000b1d0e7221 */ /* 0x000fe20000000100 */
[-C--:B0-----:R-:W-:Y:S01]  /*09e0*/  FFMA R13, R12, R28.reuse, R13 ;  /* 0x0000001c0c0d7223 */ /* 0x081fe2000000000d */
[-C--:B------:R-:W-:Y:S01]  /*09f0*/  FFMA R24, R15, R28.reuse, R24 ;  /* 0x0000001c0f187223 */ /* 0x080fe20000000018 */
[-C--:B------:R-:W-:Y:S01]  /*0a00*/  FFMA R23, R17, R28.reuse, R23 ;  /* 0x0000001c11177223 */ /* 0x080fe20000000017 */
[----:B------:R-:W-:-:S04]  /*0a10*/  FFMA R28, R14, R28, R29 ;  /* 0x0000001c0e1c7223 */ /* 0x000fc8000000001d */
[----:B------:R-:W-:-:S04]  /*0a20*/  FADD R22, R11, -R28 ;  /* 0x8000001c0b167221 */ /* 0x000fc80000000000 */
[----:B------:R-:W-:Y:S01]  /*0a30*/  FFMA R19, R14, R22, R19 ;  /* 0x000000160e137223 */ /* 0x000fe20000000013 */
[----:B------:R-:W-:-:S04]  /*0a40*/  FADD R14, R10, -R23 ;  /* 0x800000170a0e7221 */ /* 0x000fc80000000000 */
[----:B------:R-:W-:Y:S01]  /*0a50*/  FFMA R26, R17, R14, R26 ;  /* 0x0000000e111a7223 */ /* 0x000fe2000000001a */
[----:B------:R-:W-:-:S04]  /*0a60*/  FADD R14, R9, -R24 ;  /* 0x80000018090e7221 */ /* 0x000fc80000000000 */
[----:B------:R-:W-:Y:S01]  /*0a70*/  FFMA R27, R15, R14, R27 ;  /* 0x0000000e0f1b7223 */ /* 0x000fe2000000001b */
[----:B------:R-:W-:Y:S01]  /*0a80*/  FADD R14, R8, -R13 ;  /* 0x8000000d080e7221 */ /* 0x000fe20000000000 */
[----:B------:R-:W-:-:S03]  /*0a90*/  FADD R15, R18, R18 ;  /* 0x00000012120f7221 */ /* 0x000fc60000000000 */
[----:B------:R-:W-:Y:S01]  /*0aa0*/  FFMA R14, R12, R14, R25 ;  /* 0x0000000e0c0e7223 */ /* 0x000fe20000000019 */
[C---:B------:R-:W-:Y:S01]  /*0ab0*/  FMUL R12, R15.reuse, 16777216 ;  /* 0x4b8000000f0c7820 */ /* 0x040fe20000400000 */
[----:B------:R-:W-:-:S04]  /*0ac0*/  FSETP.GEU.AND P1, PT, R15, 1.175494350822287508e-38, PT ;  /* 0x008000000f00780b */ /* 0x000fc80003f2e000 */
[----:B------:R-:W-:Y:S02]  /*0ad0*/  FSEL R22, R12, R15, !P1 ;  /* 0x0000000f0c167208 */ /* 0x000fe40004800000 */
[----:B------:R-:W-:Y:S02]  /*0ae0*/  FSEL R12, R27, RZ, !P2 ;  /* 0x000000ff1b0c7208 */ /* 0x000fe40005000000 */
[----:B------:R-:W-:Y:S02]  /*0af0*/  FSEL R17, R14, RZ, !P2 ;  /* 0x000000ff0e117208 */ /* 0x000fe40005000000 */
[----:B------:R-:W0:Y:S03]  /*0b00*/  MUFU.RCP R14, R22 ;  /* 0x00000016000e7308 */ /* 0x000e260000001000 */
[----:B------:R-:W-:Y:S01]  /*0b10*/  FADD R12, R12, R17 ;  /* 0x000000110c0c7221 */ /* 0x000fe20000000000 */
[----:B------:R-:W-:-:S05]  /*0b20*/  FMUL R17, R18, 16777216 ;  /* 0x4b80000012117820 */ /* 0x000fca0000400000 */
[----:B------:R-:W-:Y:S02]  /*0b30*/  FSEL R25, R17, R18, !P1 ;  /* 0x0000001211197208 */ /* 0x000fe40004800000 */
[----:B------:R-:W-:Y:S02]  /*0b40*/  FSEL R24, R24, RZ, !P2 ;  /* 0x000000ff18187208 */ /* 0x000fe40005000000 */
[----:B------:R-:W-:Y:S01]  /*0b50*/  FSEL R13, R13, RZ, !P2 ;  /* 0x000000ff0d0d7208 */ /* 0x000fe20005000000 */
[----:B0-----:R-:W-:Y:S01]  /*0b60*/  FMUL R25, R14, R25 ;  /* 0x000000190e197220 */ /* 0x001fe20000400000 */
[----:B------:R-:W-:-:S03]  /*0b70*/  FSETP.NEU.AND P1, PT, R15, RZ, PT ;  /* 0x000000ff0f00720b */ /* 0x000fc60003f2d000 */
[----:B------:R-:W-:Y:S01]  /*0b80*/  FADD R14, -R13, R24 ;  /* 0x000000180d0e7221 */ /* 0x000fe20000000100 */
[----:B------:R-:W-:-:S03]  /*0b90*/  FSEL R25, R25, RZ, P1 ;  /* 0x000000ff19197208 */ /* 0x000fc60000800000 */
[C---:B------:R-:W-:Y:S02]  /*0ba0*/  FMUL R27, R14.reuse, R14 ;  /* 0x0000000e0e1b7220 */ /* 0x040fe40000400000 */
[----:B------:R-:W-:Y:S01]  /*0bb0*/  FFMA R14, R14, R25, R13 ;  /* 0x000000190e0e7223 */ /* 0x000fe2000000000d */
[C---:B------:R-:W-:Y:S01]  /*0bc0*/  FADD R13, R18.reuse, R15 ;  /* 0x0000000f120d7221 */ /* 0x040fe20000000000 */
[----:B------:R-:W-:-:S03]  /*0bd0*/  FMUL R27, R18, R27 ;  /* 0x0000001b121b7220 */ /* 0x000fc60000400000 */
[C---:B------:R-:W-:Y:S01]  /*0be0*/  FMUL R22, R13.reuse, 16777216 ;  /* 0x4b8000000d167820 */ /* 0x040fe20000400000 */
[----:B------:R-:W-:Y:S01]  /*0bf0*/  FSETP.GEU.AND P1, PT, R13, 1.175494350822287508e-38, PT ;  /* 0x008000000d00780b */ /* 0x000fe20003f2e000 */
[----:B------:R-:W-:-:S03]  /*0c00*/  FFMA R12, R25, R27, R12 ;  /* 0x0000001b190c7223 */ /* 0x000fc6000000000c */
[----:B------:R-:W-:-:S04]  /*0c10*/  FSEL R27, R22, R13, !P1 ;  /* 0x0000000d161b7208 */ /* 0x000fc80004800000 */
[----:B------:R-:W0:Y:S01]  /*0c20*/  MUFU.RCP R24, R27 ;  /* 0x0000001b00187308 */ /* 0x000e220000001000 */
[----:B------:R-:W-:-:S05]  /*0c30*/  FSEL R25, R26, RZ, !P2 ;  /* 0x000000ff1a197208 */ /* 0x000fca0005000000 */
[----:B------:R-:W-:Y:S01]  /*0c40*/  FADD R22, R25, R12 ;  /* 0x0000000c19167221 */ /* 0x000fe20000000000 */
[----:B------:R-:W-:Y:S01]  /*0c50*/  FSEL R25, R17, R18, !P1 ;  /* 0x0000001211197208 */ /* 0x000fe20004800000 */
[----:B------:R-:W-:-:S05]  /*0c60*/  FADD R12, R18, R13 ;  /* 0x0000000d120c7221 */ /* 0x000fca0000000000 */
[----:B------:R-:W-:Y:S01]  /*0c70*/  FSETP.GEU.AND P3, PT, R12, 1.175494350822287508e-38, PT ;  /* 0x008000000c00780b */ /* 0x000fe20003f6e000 */
[----:B0-----:R-:W-:Y:S01]  /*0c80*/  FMUL R24, R24, R25 ;  /* 0x0000001918187220 */ /* 0x001fe20000400000 */
[----:B------:R-:W-:-:S05]  /*0c90*/  FMUL R25, R12, 16777216 ;  /* 0x4b8000000c197820 */ /* 0x000fca0000400000 */
[----:B------:R-:W-:Y:S02]  /*0ca0*/  FSEL R25, R25, R12, !P3 ;  /* 0x0000000c19197208 */ /* 0x000fe40005800000 */
[----:B------:R-:W-:-:S04]  /*0cb0*/  FSEL R27, R23, RZ, !P2 ;  /* 0x000000ff171b7208 */ /* 0x000fc80005000000 */
[----:B------:R-:W0:Y:S01]  /*0cc0*/  MUFU.RCP R25, R25 ;  /* 0x0000001900197308 */ /* 0x000e220000001000 */
[----:B------:R-:W-:Y:S01]  /*0cd0*/  FSETP.NEU.AND P1, PT, R13, RZ, PT ;  /* 0x000000ff0d00720b */ /* 0x000fe20003f2d000 */
[----:B------:R-:W-:-:S03]  /*0ce0*/  FADD R27, R27, -R14 ;  /* 0x8000000e1b1b7221 */ /* 0x000fc60000000000 */
[----:B------:R-:W-:Y:S01]  /*0cf0*/  FSEL R23, R24, RZ, P1 ;  /* 0x000000ff18177208 */ /* 0x000fe20000800000 */
[----:B------:R-:W-:Y:S01]  /*0d00*/  FMUL R24, R27, R27 ;  /* 0x0000001b1b187220 */ /* 0x000fe20000400000 */
[----:B------:R-:W-:-:S03]  /*0d10*/  FSEL R18, R17, R18, !P3 ;  /* 0x0000001211127208 */ /* 0x000fc60005800000 */
[----:B------:R-:W-:Y:S01]  /*0d20*/  FFMA R17, R27, R23, R14 ;  /* 0x000000171b117223 */ /* 0x000fe2000000000e */
[C---:B------:R-:W-:Y:S01]  /*0d30*/  FADD R14, R12.reuse, R12 ;  /* 0x0000000c0c0e7221 */ /* 0x040fe20000000000 */
[----:B------:R-:W-:Y:S01]  /*0d40*/  FMUL R24, R15, R24 ;  /* 0x000000180f187220 */ /* 0x000fe20000400000 */
[----:B------:R-:W-:Y:S01]  /*0d50*/  FSETP.NEU.AND P3, PT, R12, RZ, PT ;  /* 0x000000ff0c00720b */ /* 0x000fe20003f6d000 */
[----:B0-----:R-:W-:Y:S01]  /*0d60*/  FMUL R18, R25, R18 ;  /* 0x0000001219127220 */ /* 0x001fe20000400000 */
[----:B------:R-:W-:Y:S01]  /*0d70*/  FSEL R26, R28, RZ, !P2 ;  /* 0x000000ff1c1a7208 */ /* 0x000fe20005000000 */
[----:B------:R-:W-:Y:S01]  /*0d80*/  FFMA R24, R23, R24, R22 ;  /* 0x0000001817187223 */ /* 0x000fe20000000016 */
[C---:B------:R-:W-:Y:S01]  /*0d90*/  FSETP.GEU.AND P4, PT, |R14|.reuse, 1.175494350822287508e-38, PT ;  /* 0x008000000e00780b */ /* 0x040fe20003f8e200 */
[----:B------:R-:W-:Y:S01]  /*0da0*/  FMUL R15, R14, 0.25 ;  /* 0x3e8000000e0f7820 */ /* 0x000fe20000400000 */
[----:B------:R-:W-:Y:S01]  /*0db0*/  FSEL R22, R18, RZ, P3 ;  /* 0x000000ff12167208 */ /* 0x000fe20001800000 */
[----:B------:R-:W-:Y:S01]  /*0dc0*/  FADD R26, R26, -R17 ;  /* 0x800000111a1a7221 */ /* 0x000fe20000000000 */
[----:B------:R-:W-:-:S03]  /*0dd0*/  FSETP.GT.AND P1, PT, |R14|, 8.50705917302346158658e+37, PT ;  /* 0x7e8000000e00780b */ /* 0x000fc60003f24200 */
[----:B------:R-:W-:Y:S01]  /*0de0*/  FFMA R17, R26, R22, R17 ;  /* 0x000000161a117223 */ /* 0x000fe20000000011 */
[----:B------:R-:W-:Y:S02]  /*0df0*/  FSEL R25, R15, R14, P1 ;  /* 0x0000000e0f197208 */ /* 0x000fe40000800000 */
[----:B------:R-:W-:Y:S02]  /*0e00*/  FSEL R19, R19, RZ, !P2 ;  /* 0x000000ff13137208 */ /* 0x000fe40005000000 */
[----:B------:R-:W0:Y:S01]  /*0e10*/  SHFL.BFLY PT, R18, R17, 0x10, 0x1f ;  /* 0x0e001f0011127f89 */ /* 0x000e2200000e0000 */
[----:B------:R-:W-:Y:S02]  /*0e20*/  @!P4 FMUL R25, R25, 16777216 ;  /* 0x4b8000001919c820 */ /* 0x000fe40000400000 */
[----:B------:R-:W-:Y:S01]  /*0e30*/  FADD R23, R19, R24 ;  /* 0x0000001813177221 */ /* 0x000fe20000000000 */
[----:B------:R-:W-:Y:S01]  /*0e40*/  FMUL R27, R12, 0.25 ;  /* 0x3e8000000c1b7820 */ /* 0x000fe20000400000 */
[----:B------:R-:W1:Y:S01]  /*0e50*/  MUFU.RCP R19, R25 ;  /* 0x0000001900137308 */ /* 0x000e620000001000 */
[----:B------:R-:W-:-:S03]  /*0e60*/  FMUL R26, R26, R26 ;  /* 0x0000001a1a1a7220 */ /* 0x000fc60000400000 */
[----:B------:R-:W-:Y:S01]  /*0e70*/  FSEL R24, R27, R12, P1 ;  /* 0x0000000c1b187208 */ /* 0x000fe20000800000 */
[----:B------:R-:W-:Y:S01]  /*0e80*/  FMUL R26, R13, R26 ;  /* 0x0000001a0d1a7220 */ /* 0x000fe20000400000 */
[----:B------:R-:W-:-:S03]  /*0e90*/  FADD R13, R14, R14 ;  /* 0x0000000e0e0d7221 */ /* 0x000fc60000000000 */
[----:B------:R-:W-:Y:S01]  /*0ea0*/  @!P4 FMUL R24, R24, 16777216 ;  /* 0x4b8000001818c820 */ /* 0x000fe20000400000 */
[----:B------:R-:W-:Y:S01]  /*0eb0*/  FFMA R22, R22, R26, R23 ;  /* 0x0000001a16167223 */ /* 0x000fe20000000017 */
[----:B------:R-:W-:Y:S02]  /*0ec0*/  FSETP.NEU.AND P1, PT, R14, RZ, PT ;  /* 0x000000ff0e00720b */ /* 0x000fe40003f2d000 */
[----:B------:R-:W-:Y:S01]  /*0ed0*/  FSETP.GEU.AND P3, PT, |R13|, 1.175494350822287508e-38, PT ;  /* 0x008000000d00780b */ /* 0x000fe20003f6e200 */
[----:B-1----:R-:W-:Y:S01]  /*0ee0*/  FMUL R24, R19, R24 ;  /* 0x0000001813187220 */ /* 0x002fe20000400000 */
[----:B------:R-:W1:Y:S01]  /*0ef0*/  SHFL.BFLY PT, R23, R22, 0x10, 0x1f ;  /* 0x0e001f0016177f89 */ /* 0x000e6200000e0000 */
[----:B0-----:R-:W-:-:S03]  /*0f00*/  FADD R26, -R17, R18 ;  /* 0x00000012111a7221 */ /* 0x001fc60000000100 */
[----:B------:R-:W-:Y:S01]  /*0f10*/  FSEL R24, R24, RZ, P1 ;  /* 0x000000ff18187208 */ /* 0x000fe20000800000 */
[C---:B------:R-:W-:Y:S01]  /*0f20*/  FMUL R18, R13.reuse, 0.25 ;  /* 0x3e8000000d127820 */ /* 0x040fe20000400000 */
[----:B------:R-:W-:Y:S01]  /*0f30*/  FSETP.GT.AND P1, PT, |R13|, 8.50705917302346158658e+37, PT ;  /* 0x7e8000000d00780b */ /* 0x000fe20003f24200 */
[----:B------:R-:W-:-:S03]  /*0f40*/  FMUL R19, R26, R26 ;  /* 0x0000001a1a137220 */ /* 0x000fc60000400000 */
[----:B------:R-:W-:Y:S01]  /*0f50*/  FSEL R25, R18, R13, P1 ;  /* 0x0000000d12197208 */ /* 0x000fe20000800000 */
[----:B------:R-:W-:Y:S01]  /*0f60*/  FFMA R17, R26, R24, R17 ;  /* 0x000000181a117223 */ /* 0x000fe20000000011 */
[----:B------:R-:W-:-:S03]  /*0f70*/  FMUL R12, R12, R19 ;  /* 0x000000130c0c7220 */ /* 0x000fc60000400000 */
[----:B------:R-:W-:Y:S01]  /*0f80*/  @!P3 FMUL R25, R25, 16777216 ;  /* 0x4b8000001919b820 */ /* 0x000fe20000400000 */
[----:B------:R-:W0:Y:S03]  /*0f90*/  SHFL.BFLY PT, R26, R17, 0x8, 0x1f ;  /* 0x0d001f00111a7f89 */ /* 0x000e2600000e0000 */
[----:B------:R-:W2:Y:S01]  /*0fa0*/  MUFU.RCP R19, R25 ;  /* 0x0000001900137308 */ /* 0x000ea20000001000 */
[----:B------:R-:W-:Y:S01]  /*0fb0*/  FSEL R28, R15, R14, P1 ;  /* 0x0000000e0f1c7208 */ /* 0x000fe20000800000 */
[----:B-1----:R-:W-:-:S04]  /*0fc0*/  FADD R23, R22, R23 ;  /* 0x0000001716177221 */ /* 0x002fc80000000000 */
[----:B------:R-:W-:Y:S01]  /*0fd0*/  @!P3 FMUL R28, R28, 16777216 ;  /* 0x4b8000001c1cb820 */ /* 0x000fe20000400000 */
[----:B------:R-:W-:Y:S01]  /*0fe0*/  FFMA R23, R24, R12, R23 ;  /* 0x0000000c18177223 */ /* 0x000fe20000000017 */
[C---:B------:R-:W-:Y:S01]  /*0ff0*/  FADD R12, R13.reuse, R13 ;  /* 0x0000000d0d0c7221 */ /* 0x040fe20000000000 */
[----:B------:R-:W-:-:S03]  /*1000*/  FSETP.NEU.AND P1, PT, R13, RZ, PT ;  /* 0x000000ff0d00720b */ /* 0x000fc60003f2d000 */
[----:B------:R-:W1:Y:S01]  /*1010*/  SHFL.BFLY PT, R22, R23, 0x8, 0x1f ;  /* 0x0d001f0017167f89 */ /* 0x000e6200000e0000 */
[----:B--2---:R-:W-:Y:S01]  /*1020*/  FMUL R19, R19, R28 ;  /* 0x0000001c13137220 */ /* 0x004fe20000400000 */
[C---:B------:R-:W-:Y:S01]  /*1030*/  FSETP.GEU.AND P3, PT, |R12|.reuse, 1.175494350822287508e-38, PT ;  /* 0x008000000c00780b */ /* 0x040fe20003f6e200 */
[----:B------:R-:W-:-:S03]  /*1040*/  FMUL R15, R12, 0.25 ;  /* 0x3e8000000c0f7820 */ /* 0x000fc60000400000 */
[----:B------:R-:W-:Y:S02]  /*1050*/  FSEL R24, R19, RZ, P1 ;  /* 0x000000ff13187208 */ /* 0x000fe40000800000 */
[----:B------:R-:W-:Y:S01]  /*1060*/  FSETP.GT.AND P1, PT, |R12|, 8.50705917302346158658e+37, PT ;  /* 0x7e8000000c00780b */ /* 0x000fe20003f24200 */
[----:B0-----:R-:W-:-:S03]  /*1070*/  FADD R26, -R17, R26 ;  /* 0x0000001a111a7221 */ /* 0x001fc60000000100 */
[----:B------:R-:W-:Y:S01]  /*1080*/  FSEL R25, R15, R12, P1 ;  /* 0x0000000c0f197208 */ /* 0x000fe20000800000 */
[C---:B------:R-:W-:Y:S01]  /*1090*/  FFMA R17, R26.reuse, R24, R17 ;  /* 0x000000181a117223 */ /* 0x040fe20000000011 */
[----:B------:R-:W-:-:S03]  /*10a0*/  FMUL R19, R26, R26 ;  /* 0x0000001a1a137220 */ /* 0x000fc60000400000 */
[----:B------:R-:W-:Y:S01]  /*10b0*/  @!P3 FMUL R25, R25, 16777216 ;  /* 0x4b8000001919b820 */ /* 0x000fe20000400000 */
[----:B------:R-:W-:Y:S02]  /*10c0*/  FMUL R19, R14, R19 ;  /* 0x000000130e137220 */ /* 0x000fe40000400000 */
[----:B------:R-:W0:Y:S03]  /*10d0*/  SHFL.BFLY PT, R14, R17, 0x4, 0x1f ;  /* 0x0c801f00110e7f89 */ /* 0x000e2600000e0000 */
[----:B------:R-:W2:Y:S01]  /*10e0*/  MUFU.RCP R25, R25 ;  /* 0x0000001900197308 */ /* 0x000ea20000001000 */
[----:B-1----:R-:W-:Y:S01]  /*10f0*/  FADD R23, R23, R22 ;  /* 0x0000001617177221 */ /* 0x002fe20000000000 */
[----:B------:R-:W-:-:S03]  /*1100*/  FSEL R18, R18, R13, P1 ;  /* 0x0000000d12127208 */ /* 0x000fc60000800000 */
[----:B------:R-:W-:Y:S02]  /*1110*/  FFMA R24, R24, R19, R23 ;  /* 0x0000001318187223 */ /* 0x000fe40000000017 */
[----:B------:R-:W-:-:S03]  /*1120*/  @!P3 FMUL R18, R18, 16777216 ;  /* 0x4b8000001212b820 */ /* 0x000fc60000400000 */
[----:B------:R-:W1:Y:S01]  /*1130*/  SHFL.BFLY PT, R19, R24, 0x4, 0x1f ;  /* 0x0c801f0018137f89 */ /* 0x000e6200000e0000 */
[----:B------:R-:W-:Y:S01]  /*1140*/  FSETP.NEU.AND P1, PT, R12, RZ, PT ;  /* 0x000000ff0c00720b */ /* 0x000fe20003f2d000 */
[----:B--2---:R-:W-:-:S05]  /*1150*/  FMUL R18, R25, R18 ;  /* 0x0000001219127220 */ /* 0x004fca0000400000 */
[----:B------:R-:W-:Y:S01]  /*1160*/  FSEL R18, R18, RZ, P1 ;  /* 0x000000ff12127208 */ /* 0x000fe20000800000 */
[----:B0-----:R-:W-:Y:S01]  /*1170*/  FADD R22, -R17, R14 ;  /* 0x0000000e11167221 */ /* 0x001fe20000000100 */
[----:B------:R-:W-:-:S03]  /*1180*/  FADD R14, R12, R12 ;  /* 0x0000000c0c0e7221 */ /* 0x000fc60000000000 */
[C---:B------:R-:W-:Y:S01]  /*1190*/  FFMA R17, R22.reuse, R18, R17 ;  /* 0x0000001216117223 */ /* 0x040fe20000000011 */
[----:B------:R-:W-:Y:S01]  /*11a0*/  FMUL R26, R22, R22 ;  /* 0x00000016161a7220 */ /* 0x000fe20000400000 */
[----:B------:R-:W-:-:S03]  /*11b0*/  FSETP.GEU.AND P3, PT, |R14|, 1.175494350822287508e-38, PT ;  /* 0x008000000e00780b */ /* 0x000fc60003f6e200 */
[----:B------:R-:W-:Y:S01]  /*11c0*/  FMUL R26, R13, R26 ;  /* 0x0000001a0d1a7220 */ /* 0x000fe20000400000 */
[----:B------:R-:W0:Y:S01]  /*11d0*/  SHFL.BFLY PT, R22, R17, 0x2, 0x1f ;  /* 0x0c401f0011167f89 */ /* 0x000e2200000e0000 */
[C---:B------:R-:W-:Y:S01]  /*11e0*/  FMUL R13, R14.reuse, 0.25 ;  /* 0x3e8000000e0d7820 */ /* 0x040fe20000400000 */
[----:B------:R-:W-:Y:S01]  /*11f0*/  FSETP.GT.AND P1, PT, |R14|, 8.50705917302346158658e+37, PT ;  /* 0x7e8000000e00780b */ /* 0x000fe20003f24200 */
[----:B-1----:R-:W-:-:S03]  /*1200*/  FADD R19, R24, R19 ;  /* 0x0000001318137221 */ /* 0x002fc60000000000 */
[----:B------:R-:W-:Y:S01]  /*1210*/  FSEL R23, R13, R14, P1 ;  /* 0x0000000e0d177208 */ /* 0x000fe20000800000 */
[----:B------:R-:W-:-:S04]  /*1220*/  FFMA R19, R18, R26, R19 ;  /* 0x0000001a12137223 */ /* 0x000fc80000000013 */
[----:B------:R-:W-:Y:S01]  /*1230*/  @!P3 FMUL R23, R23, 16777216 ;  /* 0x4b8000001717b820 */ /* 0x000fe20000400000 */
[----:B------:R-:W1:Y:S05]  /*1240*/  SHFL.BFLY PT, R18, R19, 0x2, 0x1f ;  /* 0x0c401f0013127f89 */ /* 0x000e6a00000e0000 */
[----:B------:R-:W2:Y:S01]  /*1250*/  MUFU.RCP R23, R23 ;  /* 0x0000001700177308 */ /* 0x000ea20000001000 */
[----:B------:R-:W-:Y:S01]  /*1260*/  FSEL R24, R15, R12, P1 ;  /* 0x0000000c0f187208 */ /* 0x000fe20000800000 */
[----:B0-----:R-:W-:-:S04]  /*1270*/  FADD R22, -R17, R22 ;  /* 0x0000001611167221 */ /* 0x001fc80000000100 */
[----:B------:R-:W-:Y:S01]  /*1280*/  @!P3 FMUL R24, R24, 16777216 ;  /* 0x4b8000001818b820 */ /* 0x000fe20000400000 */
[----:B------:R-:W-:Y:S01]  /*1290*/  FMUL R15, R22, R22 ;  /* 0x00000016160f7220 */ /* 0x000fe20000400000 */
[----:B------:R-:W-:Y:S02]  /*12a0*/  FSETP.NEU.AND P1, PT, R14, RZ, PT ;  /* 0x000000ff0e00720b */ /* 0x000fe40003f2d000 */
[----:B--2---:R-:W-:Y:S01]  /*12b0*/  FMUL R24, R23, R24 ;  /* 0x0000001817187220 */ /* 0x004fe20000400000 */
[----:B------:R-:W-:Y:S01]  /*12c0*/  FMUL R25, R12, R15 ;  /* 0x0000000f0c197220 */ /* 0x000fe20000400000 */
[----:B------:R-:W-:-:S03]  /*12d0*/  FADD R12, R14, R14 ;  /* 0x0000000e0e0c7221 */ /* 0x000fc60000000000 */
[----:B------:R-:W-:Y:S02]  /*12e0*/  FSEL R24, R24, RZ, P1 ;  /* 0x000000ff18187208 */ /* 0x000fe40000800000 */
[C---:B------:R-:W-:Y:S01]  /*12f0*/  FSETP.GEU.AND P3, PT, |R12|.reuse, 1.175494350822287508e-38, PT ;  /* 0x008000000c00780b */ /* 0x040fe20003f6e200 */
[----:B-1----:R-:W-:Y:S01]  /*1300*/  FADD R15, R19, R18 ;  /* 0x00000012130f7221 */ /* 0x002fe20000000000 */
[C---:B------:R-:W-:Y:S01]  /*1310*/  FMUL R19, R12.reuse, 0.25 ;  /* 0x3e8000000c137820 */ /* 0x040fe20000400000 */
[----:B------:R-:W-:Y:S01]  /*1320*/  FSETP.GT.AND P1, PT, |R12|, 8.50705917302346158658e+37, PT ;  /* 0x7e8000000c00780b */ /* 0x000fe20003f24200 */
[----:B------:R-:W-:Y:S01]  /*1330*/  FFMA R17, R22, R24, R17 ;  /* 0x0000001816117223 */ /* 0x000fe20000000011 */
[----:B------:R-:W0:Y:S01]  /*1340*/  S2R R18, SR_TID.X ;  /* 0x0000000000127919 */ /* 0x000e220000002100 */
[----:B------:R-:W-:Y:S01]  /*1350*/  FFMA R15, R24, R25, R15 ;  /* 0x00000019180f7223 */ /* 0x000fe2000000000f */
[----:B------:R-:W-:Y:S02]  /*1360*/  FSEL R19, R19, R12, P1 ;  /* 0x0000000c13137208 */ /* 0x000fe40000800000 */
[----:B------:R-:W1:Y:S04]  /*1370*/  SHFL.BFLY PT, R22, R17, 0x1, 0x1f ;  /* 0x0c201f0011167f89 */ /* 0x000e6800000e0000 */
[----:B------:R-:W2:Y:S01]  /*1380*/  SHFL.BFLY PT, R24, R15, 0x1, 0x1f ;  /* 0x0c201f000f187f89 */ /* 0x000ea200000e0000 */
[----:B------:R-:W-:Y:S01]  /*1390*/  @!P3 FMUL R19, R19, 16777216 ;  /* 0x4b8000001313b820 */ /* 0x000fe20000400000 */
[----:B------:R-:W3:Y:S05]  /*13a0*/  S2UR UR5, SR_CgaCtaId ;  /* 0x00000000000579c3 */ /* 0x000eea0000008800 */
[----:B------:R-:W4:Y:S01]  /*13b0*/  MUFU.RCP R19, R19 ;  /* 0x0000001300137308 */ /* 0x000f220000001000 */
[----:B------:R-:W-:-:S05]  /*13c0*/  FSEL R26, R13, R14, P1 ;  /* 0x0000000e0d1a7208 */ /* 0x000fca0000800000 */
[----:B------:R-:W-:Y:S01]  /*13d0*/  @!P3 FMUL R26, R26, 16777216 ;  /* 0x4b8000001a1ab820 */ /* 0x000fe20000400000 */
[----:B------:R-:W-:Y:S01]  /*13e0*/  FSETP.NEU.AND P1, PT, R12, RZ, PT ;  /* 0x000000ff0c00720b */ /* 0x000fe20003f2d000 */
[----:B-1----:R-:W-:Y:S02]  /*13f0*/  FADD R22, -R17, R22 ;  /* 0x0000001611167221 */ /* 0x002fe40000000100 */
[----:B----4-:R-:W-:Y:S01]  /*1400*/  FMUL R26, R19, R26 ;  /* 0x0000001a131a7220 */ /* 0x010fe20000400000 */
[----:B--2---:R-:W-:Y:S01]  /*1410*/  FADD R13, R15, R24 ;  /* 0x000000180f0d7221 */ /* 0x004fe20000000000 */
[----:B0-----:R-:W-:Y:S01]  /*1420*/  LOP3.LUT P3, RZ, R18, 0x1f, RZ, 0xc0, !PT ;  /* 0x0000001f12ff7812 */ /* 0x001fe2000786c0ff */
[----:B------:R-:W-:Y:S01]  /*1430*/  FMUL R15, R22, R22 ;  /* 0x00000016160f7220 */ /* 0x000fe20000400000 */
[----:B------:R-:W-:Y:S01]  /*1440*/  UMOV UR4, 0x400 ;  /* 0x0000040000047882 */ /* 0x000fe20000000000 */
[----:B------:R-:W-:Y:S01]  /*1450*/  FSEL R26, R26, RZ, P1 ;  /* 0x000000ff1a1a7208 */ /* 0x000fe20000800000 */
[----:B---3--:R-:W-:Y:S01]  /*1460*/  UPRMT UR4, UR5, 0x654, UR4 ;  /* 0x0000065405047896 */ /* 0x008fe20008000004 */
[----:B------:R-:W-:Y:S01]  /*1470*/  SHF.R.U32.HI R19, RZ, 0x3, R18 ;  /* 0x00000003ff137819 */ /* 0x000fe20000011612 */
[----:B------:R-:W-:-:S02]  /*1480*/  FMUL R15, R14, R15 ;  /* 0x0000000f0e0f7220 */ /* 0x000fc40000400000 */
[----:B------:R-:W-:Y:S01]  /*1490*/  FFMA R22, R22, R26, R17 ;  /* 0x0000001a16167223 */ /* 0x000fe20000000011 */
[----:B------:R-:W-:Y:S01]  /*14a0*/  LOP3.LUT R19, R19, 0x1c, RZ, 0xc0, !PT ;  /* 0x0000001c13137812 */ /* 0x000fe200078ec0ff */
[----:B------:R-:W-:Y:S01]  /*14b0*/  FFMA R26, R26, R15, R13 ;  /* 0x0000000f1a1a7223 */ /* 0x000fe2000000000d */
[----:B------:R-:W-:Y:S04]  /*14c0*/  @!P2 STG.E.128 desc[UR6][R20.64+0x3000], R8 ;  /* 0x003000081400a986 */ /* 0x000fe8000c101d06 */
[----:B------:R-:W-:Y:S04]  /*14d0*/  @!P3 STS [R19+UR4+0x40], R12 ;  /* 0x0000400c1300b988 */ /* 0x000fe80008000804 */
[----:B------:R0:W-:Y:S04]  /*14e0*/  @!P3 STS [R19+UR4], R22 ;  /* 0x000000161300b988 */ /* 0x0001e80008000804 */
[----:B------:R-:W-:Y:S01]  /*14f0*/  @!P3 STS [R19+UR4+0x20], R26 ;  /* 0x0000201a1300b988 */ /* 0x000fe20008000804 */
[----:B------:R-:W-:Y:S01]  /*1500*/  BAR.SYNC.DEFER_BLOCKING 0x0 ;  /* 0x0000000000007b1d */ /* 0x000fe20000010000 */
[----:B------:R-:W-:-:S02]  /*1510*/  ISETP.GE.AND P4, PT, R18, 0x8, PT ;  /* 0x000000081200780c */ /* 0x000fc40003f86270 */
[----:B------:R-:W-:-:S05]  /*1520*/  SHF.L.U32 R13, R18, 0x2, RZ ;  /* 0x00000002120d7819 */ /* 0x000fca00000006ff */
[----:B0-----:R-:W0:Y:S06]  /*1530*/  LDC.64 R22, c[0x0][0x218] ;  /* 0x00008600ff167b82 */ /* 0x001e2c0000000a00 */
[----:B------:R-:W1:Y:S04]  /*1540*/  @!P4 LDS R0, [R13+UR4+0x40] ;  /* 0x000040040d00c984 */ /* 0x000e680008000800 */
[----:B------:R-:W2:Y:S04]  /*1550*/  @!P4 LDS R16, [R13+UR4] ;  /* 0x000000040d10c984 */ /* 0x000ea80008000800 */
[----:B------:R-:W-:Y:S04]  /*1560*/  @!P4 LDS R5, [R13+UR4+0x20] ;  /* 0x000020040d05c984 */ /* 0x000fe80008000800 */
[----:B-1----:R-:W1:Y:S04]  /*1570*/  SHFL.BFLY PT, R15, R0, 0x4, 0x1f ;  /* 0x0c801f00000f7f89 */ /* 0x002e6800000e0000 */
[----:B--2---:R-:W2:Y:S01]  /*1580*/  SHFL.BFLY PT, R11, R16, 0x4, 0x1f ;  /* 0x0c801f00100b7f89 */ /* 0x004ea200000e0000 */
[----:B-1----:R-:W-:-:S05]  /*1590*/  FADD R14, R0, R15 ;  /* 0x0000000f000e7221 */ /* 0x002fca0000000000 */
[C---:B------:R-:W-:Y:S01]  /*15a0*/  FSETP.GEU.AND P3, PT, |R14|.reuse, 1.175494350822287508e-38, PT ;  /* 0x008000000e00780b */ /* 0x040fe20003f6e200 */
[C---:B------:R-:W-:Y:S01]  /*15b0*/  FMUL R17, R14.reuse, 0.25 ;  /* 0x3e8000000e117820 */ /* 0x040fe20000400000 */
[----:B------:R-:W-:Y:S01]  /*15c0*/  FSETP.GT.AND P1, PT, |R14|, 8.50705917302346158658e+37, PT ;  /* 0x7e8000000e00780b */ /* 0x000fe20003f24200 */
[----:B------:R-:W1:Y:S03]  /*15d0*/  SHFL.BFLY PT, R9, R14, 0x2, 0x1f ;  /* 0x0c401f000e097f89 */ /* 0x000e6600000e0000 */
[----:B------:R-:W-:Y:S01]  /*15e0*/  FSEL R17, R17, R14, P1 ;  /* 0x0000000e11117208 */ /* 0x000fe20000800000 */
[----:B------:R-:W3:Y:S06]  /*15f0*/  SHFL.BFLY PT, R10, R5, 0x4, 0x1f ;  /* 0x0c801f00050a7f89 */ /* 0x000eec00000e0000 */
[----:B------:R-:W-:-:S04]  /*1600*/  @!P3 FMUL R17, R17, 16777216 ;  /* 0x4b8000001111b820 */ /* 0x000fc80000400000 */
[----:B------:R-:W4:Y:S01]  /*1610*/  MUFU.RCP R12, R17 ;  /* 0x00000011000c7308 */ /* 0x000f220000001000 */
[----:B------:R-:W-:Y:S01]  /*1620*/  @P1 FMUL R15, R15, 0.25 ;  /* 0x3e8000000f0f1820 */ /* 0x000fe20000400000 */
[----:B--2---:R-:W-:-:S03]  /*1630*/  FADD R11, -R16, R11 ;  /* 0x0000000b100b7221 */ /* 0x004fc60000000100 */
[----:B------:R-:W-:Y:S01]  /*1640*/  @!P3 FMUL R15, R15, 16777216 ;  /* 0x4b8000000f0fb820 */ /* 0x000fe20000400000 */
[C---:B-1----:R-:W-:Y:S01]  /*1650*/  FADD R8, R14.reuse, R9 ;  /* 0x000000090e087221 */ /* 0x042fe20000000000 */
[----:B------:R-:W-:Y:S02]  /*1660*/  FSETP.NEU.AND P3, PT, R14, RZ, PT ;  /* 0x000000ff0e00720b */ /* 0x000fe40003f6d000 */
[----:B----4-:R-:W-:Y:S02]  /*1670*/  FMUL R12, R12, R15 ;  /* 0x0000000f0c0c7220 */ /* 0x010fe40000400000 */
[C---:B------:R-:W-:Y:S01]  /*1680*/  FSETP.GEU.AND P4, PT, |R8|.reuse, 1.175494350822287508e-38, PT ;  /* 0x008000000800780b */ /* 0x040fe20003f8e200 */
[----:B------:R-:W-:Y:S01]  /*1690*/  FMUL R15, R11, R11 ;  /* 0x0000000b0b0f7220 */ /* 0x000fe20000400000 */
[C---:B------:R-:W-:Y:S01]  /*16a0*/  FMUL R19, R8.reuse, 0.25 ;  /* 0x3e80000008137820 */ /* 0x040fe20000400000 */
[----:B------:R-:W-:Y:S01]  /*16b0*/  FSETP.GT.AND P1, PT, |R8|, 8.50705917302346158658e+37, PT ;  /* 0x7e8000000800780b */ /* 0x000fe20003f24200 */
[----:B---3--:R-:W-:Y:S01]  /*16c0*/  FADD R5, R5, R10 ;  /* 0x0000000a05057221 */ /* 0x008fe20000000000 */
[----:B------:R-:W-:Y:S01]  /*16d0*/  FSEL R12, R12, RZ, P3 ;  /* 0x000000ff0c0c7208 */ /* 0x000fe20001800000 */
[----:B------:R-:W-:Y:S01]  /*16e0*/  FMUL R15, R0, R15 ;  /* 0x0000000f000f7220 */ /* 0x000fe20000400000 */
[----:B------:R-:W-:-:S03]  /*16f0*/  FSEL R19, R19, R8, P1 ;  /* 0x0000000813137208 */ /* 0x000fc60000800000 */
[----:B------:R-:W-:Y:S01]  /*1700*/  FFMA R11, R11, R12, R16 ;  /* 0x0000000c0b0b7223 */ /* 0x000fe20000000010 */
[----:B------:R-:W-:Y:S02]  /*1710*/  FFMA R15, R12, R15, R5 ;  /* 0x0000000f0c0f7223 */ /* 0x000fe40000000005 */
[----:B------:R-:W1:Y:S01]  /*1720*/  SHFL.BFLY PT, R5, R8, 0x1, 0x1f ;  /* 0x0c201f0008057f89 */ /* 0x000e6200000e0000 */
[----:B------:R-:W-:-:S03]  /*1730*/  @!P4 FMUL R19, R19, 16777216 ;  /* 0x4b8000001313c820 */ /* 0x000fc60000400000 */
[----:B------:R-:W2:Y:S01]  /*1740*/  SHFL.BFLY PT, R10, R11, 0x2, 0x1f ;  /* 0x0c401f000b0a7f89 */ /* 0x000ea200000e0000 */
[----:B------:R-:W3:Y:S03]  /*1750*/  MUFU.RCP R0, R19 ;  /* 0x0000001300007308 */ /* 0x000ee60000001000 */
[----:B------:R-:W4:Y:S01]  /*1760*/  SHFL.BFLY PT, R12, R15, 0x2, 0x1f ;  /* 0x0c401f000f0c7f89 */ /* 0x000f2200000e0000 */
[----:B------:R-:W-:-:S04]  /*1770*/  @P1 FMUL R9, R9, 0.25 ;  /* 0x3e80000009091820 */ /* 0x000fc80000400000 */
[----:B------:R-:W-:Y:S01]  /*1780*/  @!P4 FMUL R9, R9, 16777216 ;  /* 0x4b8000000909c820 */ /* 0x000fe20000400000 */
[----:B------:R-:W-:-:S03]  /*1790*/  FSETP.NEU.AND P1, PT, R8, RZ, PT ;  /* 0x000000ff0800720b */ /* 0x000fc60003f2d000 */
[----:B---3--:R-:W-:Y:S01]  /*17a0*/  FMUL R9, R0, R9 ;  /* 0x0000000900097220 */ /* 0x008fe20000400000 */
[----:B-1----:R-:W-:-:S04]  /*17b0*/  FADD R0, R8, R5 ;  /* 0x0000000508007221 */ /* 0x002fc80000000000 */
[----:B------:R-:W-:Y:S01]  /*17c0*/  FSEL R16, R9, RZ, P1 ;  /* 0x000000ff09107208 */ /* 0x000fe20000800000 */
[----:B--2---:R-:W-:Y:S01]  /*17d0*/  FADD R10, -R11, R10 ;  /* 0x0000000a0b0a7221 */ /* 0x004fe20000000100 */
[----:B------:R-:W-:Y:S01]  /*17e0*/  FSETP.GEU.AND P3, PT, |R0|, 1.175494350822287508e-38, PT ;  /* 0x008000000000780b */ /* 0x000fe20003f6e200 */
[----:B----4-:R-:W-:Y:S02]  /*17f0*/  FADD R17, R15, R12 ;  /* 0x0000000c0f117221 */ /* 0x010fe40000000000 */
[C---:B------:R-:W-:Y:S01]  /*1800*/  FMUL R15, R10.reuse, R10 ;  /* 0x0000000a0a0f7220 */ /* 0x040fe20000400000 */
[----:B------:R-:W-:Y:S01]  /*1810*/  FFMA R9, R10, R16, R11 ;  /* 0x000000100a097223 */ /* 0x000fe2000000000b */
[C---:B------:R-:W-:Y:S01]  /*1820*/  FMUL R11, R0.reuse, 0.25 ;  /* 0x3e800000000b7820 */ /* 0x040fe20000400000 */
[----:B------:R-:W-:Y:S01]  /*1830*/  FSETP.GT.AND P1, PT, |R0|, 8.50705917302346158658e+37, PT ;  /* 0x7e8000000000780b */ /* 0x000fe20003f24200 */
[----:B------:R-:W-:Y:S02]  /*1840*/  FMUL R15, R14, R15 ;  /* 0x0000000f0e0f7220 */ /* 0x000fe40000400000 */
[----:B------:R-:W1:Y:S01]  /*1850*/  SHFL.BFLY PT, R10, R9, 0x1, 0x1f ;  /* 0x0c201f00090a7f89 */ /* 0x000e6200000e0000 */
[----:B------:R-:W-:Y:S01]  /*1860*/  FSEL R11, R11, R0, P1 ;  /* 0x000000000b0b7208 */ /* 0x000fe20000800000 */
[----:B------:R-:W-:-:S02]  /*1870*/  FFMA R15, R16, R15, R17 ;  /* 0x0000000f100f7223 */ /* 0x000fc40000000011 */
[----:B------:R-:W2:Y:S02]  /*1880*/  LDC.64 R16, c[0x0][0x248] ;  /* 0x00009200ff107b82 */ /* 0x000ea40000000a00 */
[----:B------:R-:W-:Y:S01]  /*1890*/  @!P3 FMUL R11, R11, 16777216 ;  /* 0x4b8000000b0bb820 */ /* 0x000fe20000400000 */
[----:B------:R-:W3:Y:S03]  /*18a0*/  SHFL.BFLY PT, R12, R15, 0x1, 0x1f ;  /* 0x0c201f000f0c7f89 */ /* 0x000ee600000e0000 */
[----:B------:R-:W4:Y:S01]  /*18b0*/  MUFU.RCP R14, R11 ;  /* 0x0000000b000e7308 */ /* 0x000f220000001000 */
[----:B------:R-:W-:Y:S01]  /*18c0*/  @P1 FMUL R5, R5, 0.25 ;  /* 0x3e80000005051820 */ /* 0x000fe20000400000 */
[----:B------:R-:W-:-:S03]  /*18d0*/  LOP3.LUT P1, RZ, R18, 0x7, RZ, 0xc0, !PT ;  /* 0x0000000712ff7812 */ /* 0x000fc6000782c0ff */
[----:B------:R-:W-:Y:S01]  /*18e0*/  @!P3 FMUL R5, R5, 16777216 ;  /* 0x4b8000000505b820 */ /* 0x000fe20000400000 */
[----:B------:R-:W-:Y:S02]  /*18f0*/  FSETP.NEU.AND P3, PT, R0, RZ, PT ;  /* 0x000000ff0000720b */ /* 0x000fe40003f6d000 */
[----:B------:R-:W-:Y:S01]  /*1900*/  ISETP.LT.AND P1, PT, R18, 0x8, !P1 ;  /* 0x000000081200780c */ /* 0x000fe20004f21270 */
[----:B-1----:R-:W-:Y:S01]  /*1910*/  FADD R10, -R9, R10 ;  /* 0x0000000a090a7221 */ /* 0x002fe20000000100 */
[----:B----4-:R-:W-:-:S03]  /*1920*/  FMUL R14, R14, R5 ;  /* 0x000000050e0e7220 */ /* 0x010fc60000400000 */
[----:B------:R-:W-:Y:S02]  /*1930*/  FMUL R5, R10, R10 ;  /* 0x0000000a0a057220 */ /* 0x000fe40000400000 */
[----:B------:R-:W-:Y:S01]  /*1940*/  FSEL R14, R14, RZ, P3 ;  /* 0x000000ff0e0e7208 */ /* 0x000fe20001800000 */
[----:B---3--:R-:W-:Y:S01]  /*1950*/  FADD R15, R15, R12 ;  /* 0x0000000c0f0f7221 */ /* 0x008fe20000000000 */
[----:B------:R-:W-:-:S03]  /*1960*/  FMUL R5, R8, R5 ;  /* 0x0000000508057220 */ /* 0x000fc60000400000 */
[----:B------:R-:W-:Y:S01]  /*1970*/  FFMA R10, R10, R14, R9 ;  /* 0x0000000e0a0a7223 */ /* 0x000fe20000000009 */
[----:B------:R-:W-:Y:S01]  /*1980*/  FFMA R14, R14, R5, R15 ;  /* 0x000000050e0e7223 */ /* 0x000fe2000000000f */
[----:B------:R-:W-:Y:S04]  /*1990*/  @P1 STS [R13+UR4+0x40], R0 ;  /* 0x000040000d001988 */ /* 0x000fe80008000804 */
[----:B------:R1:W-:Y:S04]  /*19a0*/  @P1 STS [R13+UR4], R10 ;  /* 0x0000000a0d001988 */ /* 0x0003e80008000804 */
[----:B------:R3:W-:Y:S01]  /*19b0*/  @P1 STS [R13+UR4+0x20], R14 ;  /* 0x0000200e0d001988 */ /* 0x0007e20008000804 */
[----:B------:R-:W-:Y:S06]  /*19c0*/  BAR.SYNC.DEFER_BLOCKING 0x0 ;  /* 0x0000000000007b1d */ /* 0x000fec0000010000 */
[----:B------:R-:W4:Y:S01]  /*19d0*/  LDS R5, [UR4] ;  /* 0x00000004ff057984 */ /* 0x000f220008000800 */
[----:B------:R-:W-:Y:S01]  /*19e0*/  LOP3.LUT R9, R13, 0x3fc, RZ, 0xc0, !PT ;  /* 0x000003fc0d097812 */ /* 0x000fe200078ec0ff */
[----:B--2---:R-:W-:Y:S01]  /*19f0*/  IMAD.WIDE R16, R4, 0x4, R16 ;  /* 0x0000000404107825 */ /* 0x004fe200078e0210 */
[----:B-1----:R-:W-:-:S02]  /*1a00*/  CS2R R10, SRZ ;  /* 0x00000000000a7805 */ /* 0x002fc4000001ff00 */
[----:B---3--:R-:W-:Y:S02]  /*1a10*/  CS2R R14, SRZ ;  /* 0x00000000000e7805 */ /* 0x008fe4000001ff00 */
[----:B------:R-:W-:Y:S01]  /*1a20*/  LEA R9, R4, R9, 0xc ;  /* 0x0000000904097211 */ /* 0x000fe200078e60ff */
[----:B------:R-:W1:Y:S04]  /*1a30*/  LDS R0, [UR4+0x20] ;  /* 0x00002004ff007984 */ /* 0x000e680008000800 */
[----:B0-----:R-:W-:Y:S01]  /*1a40*/  IMAD.WIDE R22, R9, 0x4, R22 ;  /* 0x0000000409167825 */ /* 0x001fe200078e0216 */
[----:B------:R-:W-:Y:S02]  /*1a50*/  CS2R R8, SRZ ;  /* 0x0000000000087805 */ /* 0x000fe4000001ff00 */
[----:B------:R-:W-:Y:S01]  /*1a60*/  CS2R R12, SRZ ;  /* 0x00000000000c7805 */ /* 0x000fe2000001ff00 */
[----:B----4-:R0:W-:Y:S04]  /*1a70*/  @P0 STG.E desc[UR6][R16.64], R5 ;  /* 0x0000000510000986 */ /* 0x0101e8000c101906 */
[----:B------:R-:W2:Y:S04]  /*1a80*/  @!P2 LDG.E.EF.128 R8, desc[UR6][R20.64] ;  /* 0x000000061408a981 */ /* 0x000ea8000c0e1d00 */
[----:B------:R-:W3:Y:S01]  /*1a90*/  @!P2 LDG.E.EF.128 R12, desc[UR6][R22.64] ;  /* 0x00000006160ca981 */ /* 0x000ee2000c0e1d00 */
[----:B0-----:R-:W-:-:S10]  /*1aa0*/  HFMA2.MMA R17, -RZ, RZ, 0.6875, 0 ;  /* 0x39800000ff117435 */ /* 0x001fd400000001ff */
[----:B-1----:R-:W-:-:S06]  /*1ab0*/  FFMA R0, R0, R17, 9.9999997473787516356e-06 ;  /* 0x3727c5ac00007423 */ /* 0x002fcc0000000011 */
[----:B------:R-:W0:Y:S01]  /*1ac0*/  MUFU.RSQ R0, R0 ;  /* 0x0000000000007308 */ /* 0x000e220000001400 */
[----:B------:R-:W-:Y:S01]  /*1ad0*/  FADD R3, R3, R6 ;  /* 0x0000000603037221 */ /* 0x000fe20000000000 */
[----:B------:R-:W-:Y:S01]  /*1ae0*/  FADD R2, R7, R2 ;  /* 0x0000000207027221 */ /* 0x000fe20000000000 */
[----:B------:R-:W-:Y:S02]  /*1af0*/  CS2R R18, SRZ ;  /* 0x0000000000127805 */ /* 0x000fe4000001ff00 */
[----:B--2---:R-:W-:Y:S02]  /*1b00*/  SEL R10, R10, RZ, !P2 ;  /* 0x000000ff0a0a7207 */ /* 0x004fe40005000000 */
[----:B------:R-:W-:Y:S02]  /*1b10*/  SEL R16, R11, RZ, !P2 ;  /* 0x000000ff0b107207 */ /* 0x000fe40005000000 */
[----:B------:R-:W-:Y:S02]  /*1b20*/  SEL R8, R8, RZ, !P2 ;  /* 0x000000ff08087207 */ /* 0x000fe40005000000 */
[----:B------:R-:W-:Y:S01]  /*1b30*/  SEL R6, R9, RZ, !P2 ;  /* 0x000000ff09067207 */ /* 0x000fe20005000000 */
[C---:B------:R-:W-:Y:S01]  /*1b40*/  FADD R11, -R5.reuse, R10 ;  /* 0x0000000a050b7221 */ /* 0x040fe20000000100 */
[C---:B------:R-:W-:Y:S01]  /*1b50*/  FADD R17, -R5.reuse, R16 ;  /* 0x0000001005117221 */ /* 0x040fe20000000100 */
[----:B------:R-:W-:-:S02]  /*1b60*/  FADD R7, -R5, R8 ;  /* 0x0000000805077221 */ /* 0x000fc40000000100 */
[----:B------:R-:W-:Y:S01]  /*1b70*/  FADD R9, -R5, R6 ;  /* 0x0000000605097221 */ /* 0x000fe20000000100 */
[-C--:B0-----:R-:W-:Y:S01]  /*1b80*/  FMUL R8, R11, R0.reuse ;  /* 0x000000000b087220 */ /* 0x081fe20000400000 */
[-C--:B------:R-:W-:Y:S01]  /*1b90*/  FMUL R10, R17, R0.reuse ;  /* 0x00000000110a7220 */ /* 0x080fe20000400000 */
[-C--:B------:R-:W-:Y:S01]  /*1ba0*/  FMUL R7, R7, R0.reuse ;  /* 0x0000000007077220 */ /* 0x080fe20000400000 */
[----:B------:R-:W-:Y:S01]  /*1bb0*/  FMUL R6, R9, R0 ;  /* 0x0000000009067220 */ /* 0x000fe20000400000 */
[----:B---3--:R-:W-:Y:S01]  /*1bc0*/  SEL R14, R14, RZ, !P2 ;  /* 0x000000ff0e0e7207 */ /* 0x008fe20005000000 */
[C-C-:B------:R-:W-:Y:S01]  /*1bd0*/  FFMA R9, R2.reuse, R8, R3.reuse ;  /* 0x0000000802097223 */ /* 0x140fe20000000003 */
[----:B------:R-:W-:Y:S01]  /*1be0*/  SEL R15, R15, RZ, !P2 ;  /* 0x000000ff0f0f7207 */ /* 0x000fe20005000000 */
[--C-:B------:R-:W-:Y:S01]  /*1bf0*/  FFMA R10, R2, R10, R3.reuse ;  /* 0x0000000a020a7223 */ /* 0x100fe20000000003 */
[----:B------:R-:W-:Y:S01]  /*1c00*/  SEL R12, R12, RZ, !P2 ;  /* 0x000000ff0c0c7207 */ /* 0x000fe20005000000 */
[C-C-:B------:R-:W-:Y:S01]  /*1c10*/  FFMA R7, R2.reuse, R7, R3.reuse ;  /* 0x0000000702077223 */ /* 0x140fe20000000003 */
[----:B------:R-:W-:Y:S01]  /*1c20*/  SEL R13, R13, RZ, !P2 ;  /* 0x000000ff0d0d7207 */ /* 0x000fe20005000000 */
[----:B------:R-:W-:Y:S01]  /*1c30*/  FFMA R6, R2, R6, R3 ;  /* 0x0000000602067223 */ /* 0x000fe20000000003 */
[----:B------:R-:W-:Y:S01]  /*1c40*/  FADD R14, R14, R9 ;  /* 0x000000090e0e7221 */ /* 0x000fe20000000000 */
[----:B------:R-:W-:Y:S01]  /*1c50*/  FADD R15, R15, R10 ;  /* 0x0000000a0f0f7221 */ /* 0x000fe20000000000 */
[----:B------:R-:W-:Y:S01]  /*1c60*/  FADD R12, R12, R7 ;  /* 0x000000070c0c7221 */ /* 0x000fe20000000000 */
[----:B------:R-:W-:Y:S01]  /*1c70*/  FADD R13, R13, R6 ;  /* 0x000000060d0d7221 */ /* 0x000fe20000000000 */
[----:B------:R-:W-:-:S02]  /*1c80*/  CS2R R8, SRZ ;  /* 0x0000000000087805 */ /* 0x000fc4000001ff00 */
[----:B------:R-:W-:Y:S01]  /*1c90*/  CS2R R10, SRZ ;  /* 0x00000000000a7805 */ /* 0x000fe2000001ff00 */
[----:B------:R-:W-:Y:S01]  /*1ca0*/  HFMA2.MMA R17, -RZ, RZ, 0, 0 ;  /* 0x00000000ff117435 */ /* 0x000fe200000001ff */
[----:B------:R-:W-:Y:S01]  /*1cb0*/  MOV R16, RZ ;  /* 0x000000ff00107202 */ /* 0x000fe20000000f00 */
[----:B------:R0:W-:Y:S04]  /*1cc0*/  @!P2 STG.E.128 desc[UR6][R22.64], R12 ;  /* 0x0000000c1600a986 */ /* 0x0001e8000c101d06 */
[----:B------:R-:W2:Y:S04]  /*1cd0*/  @!P2 LDG.E.EF.128 R8, desc[UR6][R20.64+0x1000] ;  /* 0x001000061408a981 */ /* 0x000ea8000c0e1d00 */
[----:B------:R-:W0:Y:S01]  /*1ce0*/  @!P2 LDG.E.EF.128 R16, desc[UR6][R22.64+0x1000] ;  /* 0x001000061610a981 */ /* 0x000e22000c0e1d00 */
[----:B--2---:R-:W-:-:S02]  /*1cf0*/  SEL R10, R10, RZ, !P2 ;  /* 0x000000ff0a0a7207 */ /* 0x004fc40005000000 */
[----:B------:R-:W-:Y:S02]  /*1d00*/  SEL R24, R11, RZ, !P2 ;  /* 0x000000ff0b187207 */ /* 0x000fe40005000000 */
[----:B------:R-:W-:Y:S02]  /*1d10*/  SEL R8, R8, RZ, !P2 ;  /* 0x000000ff08087207 */ /* 0x000fe40005000000 */
[----:B------:R-:W-:Y:S01]  /*1d20*/  SEL R6, R9, RZ, !P2 ;  /* 0x000000ff09067207 */ /* 0x000fe20005000000 */
[----:B------:R-:W-:Y:S01]  /*1d30*/  FADD R11, -R5, R10 ;  /* 0x0000000a050b7221 */ /* 0x000fe20000000100 */
[----:B0-----:R-:W-:Y:S01]  /*1d40*/  SEL R13, R17, RZ, !P2 ;  /* 0x000000ff110d7207 */ /* 0x001fe20005000000 */
[C---:B------:R-:W-:Y:S01]  /*1d50*/  FADD R17, -R5.reuse, R24 ;  /* 0x0000001805117221 */ /* 0x040fe20000000100 */
[C---:B------:R-:W-:Y:S01]  /*1d60*/  FADD R7, -R5.reuse, R8 ;  /* 0x0000000805077221 */ /* 0x040fe20000000100 */
[----:B------:R-:W-:Y:S01]  /*1d70*/  FADD R9, -R5, R6 ;  /* 0x0000000605097221 */ /* 0x000fe20000000100 */
[-C--:B------:R-:W-:Y:S01]  /*1d80*/  FMUL R8, R11, R0.reuse ;  /* 0x000000000b087220 */ /* 0x080fe20000400000 */
[-C--:B------:R-:W-:Y:S01]  /*1d90*/  FMUL R10, R17, R0.reuse ;  /* 0x00000000110a7220 */ /* 0x080fe20000400000 */
[-C--:B------:R-:W-:Y:S01]  /*1da0*/  FMUL R7, R7, R0.reuse ;  /* 0x0000000007077220 */ /* 0x080fe20000400000 */
[----:B------:R-:W-:Y:S01]  /*1db0*/  FMUL R6, R9, R0 ;  /* 0x0000000009067220 */ /* 0x000fe20000400000 */
[----:B------:R-:W-:Y:S01]  /*1dc0*/  SEL R14, R18, RZ, !P2 ;  /* 0x000000ff120e7207 */ /* 0x000fe20005000000 */
[C-C-:B------:R-:W-:Y:S01]  /*1dd0*/  FFMA R9, R2.reuse, R8, R3.reuse ;  /* 0x0000000802097223 */ /* 0x140fe20000000003 */
[----:B------:R-:W-:Y:S01]  /*1de0*/  SEL R15, R19, RZ, !P2 ;  /* 0x000000ff130f7207 */ /* 0x000fe20005000000 */
[--C-:B------:R-:W-:Y:S01]  /*1df0*/  FFMA R10, R2, R10, R3.reuse ;  /* 0x0000000a020a7223 */ /* 0x100fe20000000003 */
[----:B------:R-:W-:Y:S01]  /*1e00*/  SEL R12, R16, RZ, !P2 ;  /* 0x000000ff100c7207 */ /* 0x000fe20005000000 */
[C-C-:B------:R-:W-:Y:S01]  /*1e10*/  FFMA R7, R2.reuse, R7, R3.reuse ;  /* 0x0000000702077223 */ /* 0x140fe20000000003 */
        /* <DEDUP_REMOVED lines=8> */
[----:B------:R-:W-:Y:S02]  /*1ea0*/  MOV R16, RZ ;  /* 0x000000ff00107202 */ /* 0x000fe40000000f00 */
[----:B------:R-:W-:Y:S01]  /*1eb0*/  CS2R R18, SRZ ;  /* 0x0000000000127805 */ /* 0x000fe2000001ff00 */
        /* <DEDUP_REMOVED lines=31> */
[----:B------:R0:W-:Y:S01]  /*20b0*/  @!P2 STG.E.128 desc[UR6][R22.64+0x2000], R12 ;  /* 0x0020000c1600a986 */ /* 0x0001e2000c101d06 */
[----:B------:R-:W-:Y:S01]  /*20c0*/  CS2R R18, SRZ ;  /* 0x0000000000127805 */ /* 0x000fe2000001ff00 */
[----:B------:R-:W1:Y:S02]  /*20d0*/  LDC.64 R6, c[0x0][0x250] ;  /* 0x00009400ff067b82 */ /* 0x000e640000000a00 */
[----:B------:R-:W2:Y:S04]  /*20e0*/  @!P2 LDG.E.EF.128 R8, desc[UR6][R20.64+0x3000] ;  /* 0x003000061408a981 */ /* 0x000ea8000c0e1d00 */
[----:B------:R-:W3:Y:S01]  /*20f0*/  @!P2 LDG.E.EF.128 R16, desc[UR6][R22.64+0x3000] ;  /* 0x003000061610a981 */ /* 0x000ee2000c0e1d00 */
[----:B-1----:R-:W-:Y:S01]  /*2100*/  IMAD.WIDE R6, R4, 0x4, R6 ;  /* 0x0000000404067825 */ /* 0x002fe200078e0206 */
[----:B--2---:R-:W-:-:S02]  /*2110*/  SEL R8, R8, RZ, !P2 ;  /* 0x000000ff08087207 */ /* 0x004fc40005000000 */
[----:B------:R-:W-:Y:S02]  /*2120*/  SEL R24, R9, RZ, !P2 ;  /* 0x000000ff09187207 */ /* 0x000fe40005000000 */
[----:B------:R-:W-:Y:S02]  /*2130*/  SEL R10, R10, RZ, !P2 ;  /* 0x000000ff0a0a7207 */ /* 0x000fe40005000000 */
[----:B------:R-:W-:Y:S01]  /*2140*/  SEL R26, R11, RZ, !P2 ;  /* 0x000000ff0b1a7207 */ /* 0x000fe20005000000 */
[C---:B------:R-:W-:Y:S01]  /*2150*/  FADD R9, -R5.reuse, R8 ;  /* 0x0000000805097221 */ /* 0x040fe20000000100 */
[C---:B------:R-:W-:Y:S01]  /*2160*/  FADD R11, -R5.reuse, R24 ;  /* 0x00000018050b7221 */ /* 0x040fe20000000100 */
[C---:B0-----:R-:W-:Y:S02]  /*2170*/  FADD R13, -R5.reuse, R10 ;  /* 0x0000000a050d7221 */ /* 0x041fe40000000100 */
[----:B------:R-:W-:Y:S01]  /*2180*/  FADD R5, -R5, R26 ;  /* 0x0000001a05057221 */ /* 0x000fe20000000100 */
[-C--:B------:R-:W-:Y:S01]  /*2190*/  FMUL R9, R9, R0.reuse ;  /* 0x0000000009097220 */ /* 0x080fe20000400000 */
[-C--:B------:R-:W-:Y:S01]  /*21a0*/  FMUL R8, R11, R0.reuse ;  /* 0x000000000b087220 */ /* 0x080fe20000400000 */
[-C--:B------:R-:W-:Y:S01]  /*21b0*/  FMUL R10, R13, R0.reuse ;  /* 0x000000000d0a7220 */ /* 0x080fe20000400000 */
[----:B------:R-:W-:Y:S01]  /*21c0*/  FMUL R12, R5, R0 ;  /* 0x00000000050c7220 */ /* 0x000fe20000400000 */
[----:B---3--:R-:W-:Y:S01]  /*21d0*/  SEL R16, R16, RZ, !P2 ;  /* 0x000000ff10107207 */ /* 0x008fe20005000000 */
[--C-:B------:R-:W-:Y:S01]  /*21e0*/  FFMA R9, R2, R9, R3.reuse ;  /* 0x0000000902097223 */ /* 0x100fe20000000003 */
[----:B------:R-:W-:Y:S01]  /*21f0*/  SEL R15, R18, RZ, !P2 ;  /* 0x000000ff120f7207 */ /* 0x000fe20005000000 */
[C-C-:B------:R-:W-:Y:S01]  /*2200*/  FFMA R5, R2.reuse, R8, R3.reuse ;  /* 0x0000000802057223 */ /* 0x140fe20000000003 */
[----:B------:R-:W-:Y:S01]  /*2210*/  SEL R14, R17, RZ, !P2 ;  /* 0x000000ff110e7207 */ /* 0x000fe20005000000 */
[C-C-:B------:R-:W-:Y:S01]  /*2220*/  FFMA R10, R2.reuse, R10, R3.reuse ;  /* 0x0000000a020a7223 */ /* 0x140fe20000000003 */
[----:B------:R-:W-:Y:S01]  /*2230*/  SEL R18, R19, RZ, !P2 ;  /* 0x000000ff13127207 */ /* 0x000fe20005000000 */
[----:B------:R-:W-:Y:S01]  /*2240*/  FFMA R11, R2, R12, R3 ;  /* 0x0000000c020b7223 */ /* 0x000fe20000000003 */
[----:B------:R-:W-:Y:S01]  /*2250*/  FADD R8, R16, R9 ;  /* 0x0000000910087221 */ /* 0x000fe20000000000 */
[----:B------:R-:W-:Y:S01]  /*2260*/  FADD R9, R14, R5 ;  /* 0x000000050e097221 */ /* 0x000fe20000000000 */
[----:B------:R-:W-:Y:S01]  /*2270*/  FADD R10, R15, R10 ;  /* 0x0000000a0f0a7221 */ /* 0x000fe20000000000 */
[----:B------:R-:W-:-:S05]  /*2280*/  FADD R11, R18, R11 ;  /* 0x0000000b120b7221 */ /* 0x000fca0000000000 */
[----:B------:R0:W-:Y:S02]  /*2290*/  @!P2 STG.E.128 desc[UR6][R22.64+0x3000], R8 ;  /* 0x003000081600a986 */ /* 0x0001e4000c101d06 */
[----:B0-----:R-:W-:Y:S05]  /*22a0*/  @!P0 EXIT ;  /* 0x000000000000894d */ /* 0x001fea0003800000 */
[----:B------:R-:W-:Y:S01]  /*22b0*/  STG.E desc[UR6][R6.64], R0 ;  /* 0x0000000006007986 */ /* 0x000fe2000c101906 */
[----:B------:R-:W-:Y:S05]  /*22c0*/  EXIT ;  /* 0x000000000000794d */ /* 0x000fea0003800000 */
.L_x_0:
[----:B------:R-:W-:-:S00]  /*22d0*/  BRA `(.L_x_0) ;  /* 0xfffffffc00fc7947 */ /* 0x000fc0000383ffff */
[----:B------:R-:W-:-:S00]  /*22e0*/  NOP ;  /* 0x0000000000007918 */ /* 0x000fc00000000000 */
        /* <DEDUP_REMOVED lines=9> */
.L_x_1:


//--------------------- .nv.global.init           --------------------------
	.section	.nv.global.init,"aw",@progbits
.nv.global.init:
	.type		_$_str,@object
	.size		_$_str,(.L_0 - _$_str)
_$_str:
        /*0000*/ 	.byte	0x5f, 0x5f, 0x43, 0x55, 0x44, 0x41, 0x5f, 0x46, 0x54, 0x5a, 0x00
.L_0:


//--------------------- .nv.shared.triton_red_fused__native_batch_norm_legit_functional_add_clone_convolution_53 --------------------------
	.section	.nv.shared.triton_red_fused__native_batch_norm_legit_functional_add_clone_convolution_53,"aw",@nobits
	.sectionflags	@""
	.align	16
	.zero		1024


//--------------------- .nv.constant0.triton_red_fused__native_batch_norm_legit_functional_add_clone_convolution_53 --------------------------
	.section	.nv.constant0.triton_red_fused__native_batch_norm_legit_functional_add_clone_convolution_53,"a",@progbits
	.sectionflags	@""
	.align	4
.nv.constant0.triton_red_fused__native_batch_norm_legit_functional_add_clone_convolution_53:
	.zero		608
